// auto-generated by cutlass_sweep.gemm — config: {"arch": "sm_90", "cluster_m": 1, "cluster_n": 1, "dtype": "bf16", "dtype_b": "bf16", "layout": "nt", "stages": 0, "tile_k": 128, "tile_m": 256, "tile_n": 112}
#include "cutlass/cutlass.h"
#include "cutlass/gemm/collective/collective_builder.hpp"
#include "cutlass/gemm/device/gemm_universal_adapter.h"
#include "cutlass/gemm/kernel/gemm_universal.hpp"
#include "cutlass/epilogue/collective/collective_builder.hpp"

using ElemA = cutlass::bfloat16_t;
using ElemB = cutlass::bfloat16_t;
using ElemCD = cutlass::bfloat16_t;
using Acc  = float;
using TileShape    = cute::Shape<cute::_256, cute::_112, cute::_128>;
using ClusterShape = cute::Shape<cute::_1, cute::_1, cute::_1>;

using CollectiveEpilogue = typename cutlass::epilogue::collective::CollectiveBuilder<
    cutlass::arch::Sm90, cutlass::arch::OpClassTensorOp,
    TileShape, ClusterShape,
    cutlass::epilogue::collective::EpilogueTileAuto,
    Acc, Acc,
    ElemCD, cutlass::layout::RowMajor, 128 / cutlass::sizeof_bits<ElemCD>::value,
    ElemCD, cutlass::layout::RowMajor, 128 / cutlass::sizeof_bits<ElemCD>::value,
    cutlass::epilogue::collective::EpilogueScheduleAuto
  >::CollectiveOp;

using CollectiveMainloop = typename cutlass::gemm::collective::CollectiveBuilder<
    cutlass::arch::Sm90, cutlass::arch::OpClassTensorOp,
    ElemA, cutlass::layout::RowMajor, 128 / cutlass::sizeof_bits<ElemA>::value,
    ElemB, cutlass::layout::ColumnMajor, 128 / cutlass::sizeof_bits<ElemB>::value,
    Acc,
    TileShape, ClusterShape,
    cutlass::gemm::collective::StageCountAutoCarveout<static_cast<int>(sizeof(typename CollectiveEpilogue::SharedStorage))>,
    cutlass::gemm::collective::KernelScheduleAuto
  >::CollectiveOp;

using GemmKernel = cutlass::gemm::kernel::GemmUniversal<
    cute::Shape<int,int,int,int>,
    CollectiveMainloop,
    CollectiveEpilogue
>;
using Gemm = cutlass::gemm::device::GemmUniversalAdapter<GemmKernel>;

// Force the device kernel symbol into the cubin without needing a host main.
auto* _anchor = &cutlass::device_kernel<GemmKernel>;


// ===== COMPILED SASS (sm_90a) =====

	.target	sm_90a

	.elftype	@"ET_EXEC"


//--------------------- .note.nv.tkinfo           --------------------------
	.section	.note.nv.tkinfo,"",@"SHT_NOTE"
	.sectionflags	@"SHF_NOTE_NV_TKINFO"
	.tkinfo
        /*0018*/ 	.word	0x00000002
        /*0030*/ 	.string	""
        /*0030*/ 	.string	"ptxas"
        /*0030*/ 	.string	"Cuda compilation tools, release 13.0, V13.0.88"
        /*0030*/ 	.string	"Build cuda_13.0.r13.0/compiler.36424714_0"
        /*0030*/ 	.string	"-arch sm_90a -m 64 "



//--------------------- .note.nv.cuinfo           --------------------------
	.section	.note.nv.cuinfo,"",@"SHT_NOTE"
	.sectionflags	@"SHF_NOTE_NV_CUINFO"
        /*0018*/ 	.short	0x0002
        /*001a*/ 	.short	0x005a
        /*001c*/ 	.short	0x0082
	.zero		2


//--------------------- .nv.info                  --------------------------
	.section	.nv.info,"",@"SHT_CUDA_INFO"
	.align	4


	//----- nvinfo : EIATTR_REGCOUNT
	.align		4
        /*0000*/ 	.byte	0x04, 0x2f
        /*0002*/ 	.short	(.L_15 - .L_14)
	.align		4
.L_14:
        /*0004*/ 	.word	index@(_ZN7cutlass13device_kernelINS_4gemm6kernel13GemmUniversalIN4cute5tupleIJiiiiEEENS1_10collective13CollectiveMmaINS1_34MainloopSm90TmaGmmaWarpSpecializedILi2ENS5_IJNS4_1CILi1EEESB_SB_EEENS1_35KernelTmaWarpSpecializedCooperativeEEENS5_IJNSA_ILi256EEENSA_ILi112EEENSA_ILi128EEEEEENS_10bfloat16_tENS5_IJlSB_lEEESJ_SK_NS4_8TiledMMAINS4_8MMA_AtomIJNS4_4SM904GMMA27MMA_64x16x16_F32BF16BF16_SSILNSO_5MajorE0ELSQ_0ELNSO_7ScaleInE1ELSR_1EEEEEENS4_6LayoutINS5_IJNSA_ILi2EEESB_SB_EEENS5_IJSB_NSA_ILi0EEESX_EEEEENS5_IJNS4_10UnderscoreES10_S10_EEEEENS4_13SM90_TMA_LOADENS4_14ComposedLayoutINS4_7SwizzleILi3ELi4ELi3EEENS4_18smem_ptr_flag_bitsILi16EEENSU_INS5_IJNSA_ILi8EEENSA_ILi64EEEEEENS5_IJS1A_SB_EEEEEEEvNS4_8identityES13_S1E_vS1F_EENS_8epilogue10collective6detail29Sm90TmaWarpSpecializedAdapterINS1I_15DefaultEpilogueISJ_SK_SK_NS1H_6thread17LinearCombinationISJ_Li1EffLNS1M_9ScaleType4KindE0ELNS_15FloatRoundStyleE2ESJ_EENS1_15EpilogueDefaultEEEEEvvEEEEvNT_6ParamsE)
        /*0008*/ 	.word	0x000000a8


	//----- nvinfo : EIATTR_FRAME_SIZE
	.align		4
.L_15:
        /*000c*/ 	.byte	0x04, 0x11
        /*000e*/ 	.short	(.L_17 - .L_16)
	.align		4
.L_16:
        /*0010*/ 	.word	index@(_ZN7cutlass13device_kernelINS_4gemm6kernel13GemmUniversalIN4cute5tupleIJiiiiEEENS1_10collective13CollectiveMmaINS1_34MainloopSm90TmaGmmaWarpSpecializedILi2ENS5_IJNS4_1CILi1EEESB_SB_EEENS1_35KernelTmaWarpSpecializedCooperativeEEENS5_IJNSA_ILi256EEENSA_ILi112EEENSA_ILi128EEEEEENS_10bfloat16_tENS5_IJlSB_lEEESJ_SK_NS4_8TiledMMAINS4_8MMA_AtomIJNS4_4SM904GMMA27MMA_64x16x16_F32BF16BF16_SSILNSO_5MajorE0ELSQ_0ELNSO_7ScaleInE1ELSR_1EEEEEENS4_6LayoutINS5_IJNSA_ILi2EEESB_SB_EEENS5_IJSB_NSA_ILi0EEESX_EEEEENS5_IJNS4_10UnderscoreES10_S10_EEEEENS4_13SM90_TMA_LOADENS4_14ComposedLayoutINS4_7SwizzleILi3ELi4ELi3EEENS4_18smem_ptr_flag_bitsILi16EEENSU_INS5_IJNSA_ILi8EEENSA_ILi64EEEEEENS5_IJS1A_SB_EEEEEEEvNS4_8identityES13_S1E_vS1F_EENS_8epilogue10collective6detail29Sm90TmaWarpSpecializedAdapterINS1I_15DefaultEpilogueISJ_SK_SK_NS1H_6thread17LinearCombinationISJ_Li1EffLNS1M_9ScaleType4KindE0ELNS_15FloatRoundStyleE2ESJ_EENS1_15EpilogueDefaultEEEEEvvEEEEvNT_6ParamsE)
        /*0014*/ 	.word	0x00000000


	//----- nvinfo : EIATTR_MIN_STACK_SIZE
	.align		4
.L_17:
        /*0018*/ 	.byte	0x04, 0x12
        /*001a*/ 	.short	(.L_19 - .L_18)
	.align		4
.L_18:
        /*001c*/ 	.word	index@(_ZN7cutlass13device_kernelINS_4gemm6kernel13GemmUniversalIN4cute5tupleIJiiiiEEENS1_10collective13CollectiveMmaINS1_34MainloopSm90TmaGmmaWarpSpecializedILi2ENS5_IJNS4_1CILi1EEESB_SB_EEENS1_35KernelTmaWarpSpecializedCooperativeEEENS5_IJNSA_ILi256EEENSA_ILi112EEENSA_ILi128EEEEEENS_10bfloat16_tENS5_IJlSB_lEEESJ_SK_NS4_8TiledMMAINS4_8MMA_AtomIJNS4_4SM904GMMA27MMA_64x16x16_F32BF16BF16_SSILNSO_5MajorE0ELSQ_0ELNSO_7ScaleInE1ELSR_1EEEEEENS4_6LayoutINS5_IJNSA_ILi2EEESB_SB_EEENS5_IJSB_NSA_ILi0EEESX_EEEEENS5_IJNS4_10UnderscoreES10_S10_EEEEENS4_13SM90_TMA_LOADENS4_14ComposedLayoutINS4_7SwizzleILi3ELi4ELi3EEENS4_18smem_ptr_flag_bitsILi16EEENSU_INS5_IJNSA_ILi8EEENSA_ILi64EEEEEENS5_IJS1A_SB_EEEEEEEvNS4_8identityES13_S1E_vS1F_EENS_8epilogue10collective6detail29Sm90TmaWarpSpecializedAdapterINS1I_15DefaultEpilogueISJ_SK_SK_NS1H_6thread17LinearCombinationISJ_Li1EffLNS1M_9ScaleType4KindE0ELNS_15FloatRoundStyleE2ESJ_EENS1_15EpilogueDefaultEEEEEvvEEEEvNT_6ParamsE)
        /*0020*/ 	.word	0x00000000
.L_19:


//--------------------- .nv.compat                --------------------------
	.section	.nv.compat,"",@"SHT_CUDA_COMPAT_INFO"
	.align	4
        /*0000*/ 	.byte	0x02, 0x09, 0x01, 0x00, 0x02, 0x02, 0x04, 0x00, 0x02, 0x05, 0x05, 0x00, 0x03, 0x07, 0x01, 0x01
        /*0010*/ 	.byte	0x02, 0x03, 0x01, 0x00, 0x02, 0x06, 0x01, 0x00, 0x04, 0x0b, 0x08, 0x00, 0x00, 0x00, 0x00, 0x00
        /*0020*/ 	.byte	0x00, 0x00, 0x00, 0x00


//--------------------- .nv.info._ZN7cutlass13device_kernelINS_4gemm6kernel13GemmUniversalIN4cute5tupleIJiiiiEEENS1_10collective13CollectiveMmaINS1_34MainloopSm90TmaGmmaWarpSpecializedILi2ENS5_IJNS4_1CILi1EEESB_SB_EEENS1_35KernelTmaWarpSpecializedCooperativeEEENS5_IJNSA_ILi256EEENSA_ILi112EEENSA_ILi128EEEEEENS_10bfloat16_tENS5_IJlSB_lEEESJ_SK_NS4_8TiledMMAINS4_8MMA_AtomIJNS4_4SM904GMMA27MMA_64x16x16_F32BF16BF16_SSILNSO_5MajorE0ELSQ_0ELNSO_7ScaleInE1ELSR_1EEEEEENS4_6LayoutINS5_IJNSA_ILi2EEESB_SB_EEENS5_IJSB_NSA_ILi0EEESX_EEEEENS5_IJNS4_10UnderscoreES10_S10_EEEEENS4_13SM90_TMA_LOADENS4_14ComposedLayoutINS4_7SwizzleILi3ELi4ELi3EEENS4_18smem_ptr_flag_bitsILi16EEENSU_INS5_IJNSA_ILi8EEENSA_ILi64EEEEEENS5_IJS1A_SB_EEEEEEEvNS4_8identityES13_S1E_vS1F_EENS_8epilogue10collective6detail29Sm90TmaWarpSpecializedAdapterINS1I_15DefaultEpilogueISJ_SK_SK_NS1H_6thread17LinearCombinationISJ_Li1EffLNS1M_9ScaleType4KindE0ELNS_15FloatRoundStyleE2ESJ_EENS1_15EpilogueDefaultEEEEEvvEEEEvNT_6ParamsE --------------------------
	.section	.nv.info._ZN7cutlass13device_kernelINS_4gemm6kernel13GemmUniversalIN4cute5tupleIJiiiiEEENS1_10collective13CollectiveMmaINS1_34MainloopSm90TmaGmmaWarpSpecializedILi2ENS5_IJNS4_1CILi1EEESB_SB_EEENS1_35KernelTmaWarpSpecializedCooperativeEEENS5_IJNSA_ILi256EEENSA_ILi112EEENSA_ILi128EEEEEENS_10bfloat16_tENS5_IJlSB_lEEESJ_SK_NS4_8TiledMMAINS4_8MMA_AtomIJNS4_4SM904GMMA27MMA_64x16x16_F32BF16BF16_SSILNSO_5MajorE0ELSQ_0ELNSO_7ScaleInE1ELSR_1EEEEEENS4_6LayoutINS5_IJNSA_ILi2EEESB_SB_EEENS5_IJSB_NSA_ILi0EEESX_EEEEENS5_IJNS4_10UnderscoreES10_S10_EEEEENS4_13SM90_TMA_LOADENS4_14ComposedLayoutINS4_7SwizzleILi3ELi4ELi3EEENS4_18smem_ptr_flag_bitsILi16EEENSU_INS5_IJNSA_ILi8EEENSA_ILi64EEEEEENS5_IJS1A_SB_EEEEEEEvNS4_8identityES13_S1E_vS1F_EENS_8epilogue10collective6detail29Sm90TmaWarpSpecializedAdapterINS1I_15DefaultEpilogueISJ_SK_SK_NS1H_6thread17LinearCombinationISJ_Li1EffLNS1M_9ScaleType4KindE0ELNS_15FloatRoundStyleE2ESJ_EENS1_15EpilogueDefaultEEEEEvvEEEEvNT_6ParamsE,"",@"SHT_CUDA_INFO"
	.sectionflags	@""
	.align	4


	//----- nvinfo : EIATTR_CUDA_API_VERSION
	.align		4
        /*0000*/ 	.byte	0x04, 0x37
        /*0002*/ 	.short	(.L_21 - .L_20)
.L_20:
        /*0004*/ 	.word	0x00000082


	//----- nvinfo : EIATTR_KPARAM_INFO
	.align		4
.L_21:
        /*0008*/ 	.byte	0x04, 0x17
        /*000a*/ 	.short	(.L_23 - .L_22)
.L_22:
        /*000c*/ 	.word	0x00000000
        /*0010*/ 	.short	0x0000
        /*0012*/ 	.short	0x0070
        /*0014*/ 	.byte	0x00, 0xf0, 0x01, 0x10


	//----- nvinfo : EIATTR_SPARSE_MMA_MASK
	.align		4
.L_23:
        /*0018*/ 	.byte	0x03, 0x50
        /*001a*/ 	.short	0x0000


	//----- nvinfo : EIATTR_MAXREG_COUNT
	.align		4
        /*001c*/ 	.byte	0x03, 0x1b
        /*001e*/ 	.short	0x00a8


	//----- nvinfo : EIATTR_NUM_BARRIERS
	.align		4
        /*0020*/ 	.byte	0x02, 0x4c
        /*0022*/ 	.byte	0x01
	.zero		1


	//----- nvinfo : EIATTR_EXTERNS
	.align		4
        /*0024*/ 	.byte	0x04, 0x0f
        /*0026*/ 	.short	(.L_25 - .L_24)


	//   ....[0]....
	.align		4
.L_24:
        /*0028*/ 	.word	index@(__assertfail)


	//----- nvinfo : EIATTR_MERCURY_ISA_VERSION
	.align		4
.L_25:
        /*002c*/ 	.byte	0x03, 0x5f
        /*002e*/ 	.short	0x0101


	//----- nvinfo : EIATTR_INT_WARP_WIDE_INSTR_OFFSETS
	.align		4
        /*0030*/ 	.byte	0x04, 0x31
        /*0032*/ 	.short	(.L_27 - .L_26)


	//   ....[0]....
.L_26:
        /*0034*/ 	.word	0x00000370


	//   ....[1]....
        /*0038*/ 	.word	0x000003a0


	//   ....[2]....
        /*003c*/ 	.word	0x00000480


	//----- nvinfo : EIATTR_COOP_GROUP_MASK_REGIDS
	.align		4
.L_27:
        /*0040*/ 	.byte	0x04, 0x29
        /*0042*/ 	.short	(.L_29 - .L_28)


	//   ....[0]....
.L_28:
        /*0044*/ 	.word	0xffffffff


	//   ....[1]....
        /*0048*/ 	.word	0xffffffff


	//   ....[2]....
        /*004c*/ 	.word	0xffffffff


	//   ....[3]....
        /*0050*/ 	.word	0xffffffff


	//   ....[4]....
        /*0054*/ 	.word	0xffffffff


	//----- nvinfo : EIATTR_COOP_GROUP_INSTR_OFFSETS
	.align		4
.L_29:
        /*0058*/ 	.byte	0x04, 0x28
        /*005a*/ 	.short	(.L_31 - .L_30)


	//   ....[0]....
.L_30:
        /*005c*/ 	.word	0x00000060


	//   ....[1]....
        /*0060*/ 	.word	0x00000070


	//   ....[2]....
        /*0064*/ 	.word	0x00000130


	//   ....[3]....
        /*0068*/ 	.word	0x00000280


	//   ....[4]....
        /*006c*/ 	.word	0x00000f30


	//----- nvinfo : EIATTR_REG_RECONFIG
	.align		4
.L_31:
        /*0070*/ 	.byte	0x01, 0x54
	.zero		2


	//----- nvinfo : EIATTR_SYSCALL_OFFSETS
	.align		4
        /*0074*/ 	.byte	0x04, 0x46
        /*0076*/ 	.short	(.L_33 - .L_32)


	//   ....[0]....
.L_32:
        /*0078*/ 	.word	0x000010f0


	//----- nvinfo : EIATTR_MBARRIER_INSTR_OFFSETS
	.align		4
.L_33:
        /*007c*/ 	.byte	0x04, 0x39
        /*007e*/ 	.short	(.L_35 - .L_34)


	//   ....[0]....
.L_34:
        /*0080*/ 	.word	0x00000230
        /*0084*/ 	.word	0x000000ff
        /*0088*/ 	.word	0x00000000
        /*008c*/ 	.short	0x0100
        /*008e*/ 	.byte	0x08
	.zero		1


	//   ....[1]....
        /*0090*/ 	.word	0x00000240
        /*0094*/ 	.word	0x000000ff
        /*0098*/ 	.word	0x00000010
        /*009c*/ 	.short	0x0100
        /*009e*/ 	.byte	0x08
	.zero		1


	//   ....[2]....
        /*00a0*/ 	.word	0x00000250
        /*00a4*/ 	.word	0x000000ff
        /*00a8*/ 	.word	0x00000008
        /*00ac*/ 	.short	0x0100
        /*00ae*/ 	.byte	0x08
	.zero		1


	//   ....[3]....
        /*00b0*/ 	.word	0x00000260
        /*00b4*/ 	.word	0x000000ff
        /*00b8*/ 	.word	0x00000018
        /*00bc*/ 	.short	0x0100
        /*00be*/ 	.byte	0x08
	.zero		1


	//   ....[4]....
        /*00c0*/ 	.word	0x000004f0
        /*00c4*/ 	.word	0x000000ff
        /*00c8*/ 	.word	0x00000030
        /*00cc*/ 	.short	0x0100
        /*00ce*/ 	.byte	0x06
	.zero		1


	//   ....[5]....
        /*00d0*/ 	.word	0x00000550
        /*00d4*/ 	.word	0x000000ff
        /*00d8*/ 	.word	0x00000038
        /*00dc*/ 	.short	0x0100
        /*00de*/ 	.byte	0x06
	.zero		1


	//   ....[6]....
        /*00e0*/ 	.word	0x00001170
        /*00e4*/ 	.word	0x00000003
        /*00e8*/ 	.word	0x00000000
        /*00ec*/ 	.short	0x010a
        /*00ee*/ 	.byte	0x3f
	.zero		1


	//   ....[7]....
        /*00f0*/ 	.word	0x000011b0
        /*00f4*/ 	.word	0x00000003
        /*00f8*/ 	.word	0x00000000
        /*00fc*/ 	.short	0x010a
        /*00fe*/ 	.byte	0x3f
	.zero		1


	//   ....[8]....
        /*0100*/ 	.word	0x00003ea0
        /*0104*/ 	.word	0x000000ff
        /*0108*/ 	.word	0x00000000
        /*010c*/ 	.short	0x010a
        /*010e*/ 	.byte	0x08
	.zero		1


	//   ....[9]....
        /*0110*/ 	.word	0x00003ee0
        /*0114*/ 	.word	0x000000ff
        /*0118*/ 	.word	0x00000000
        /*011c*/ 	.short	0x010a
        /*011e*/ 	.byte	0x08
	.zero		1


	//   ....[10]....
        /*0120*/ 	.word	0x00006b30
        /*0124*/ 	.word	0x000000ff
        /*0128*/ 	.word	0x00000000
        /*012c*/ 	.short	0x0101
        /*012e*/ 	.byte	0x08
	.zero		1


	//   ....[11]....
        /*0130*/ 	.word	0x00006cd0
        /*0134*/ 	.word	0x000000ff
        /*0138*/ 	.word	0x00000000
        /*013c*/ 	.short	0x0101
        /*013e*/ 	.byte	0x04
	.zero		1


	//   ....[12]....
        /*0140*/ 	.word	0x0000ecc0
        /*0144*/ 	.word	0x0000000c
        /*0148*/ 	.word	0x00000010
        /*014c*/ 	.short	0x010a
        /*014e*/ 	.byte	0x3f
	.zero		1


	//   ....[13]....
        /*0150*/ 	.word	0x0000f140
        /*0154*/ 	.word	0x00000005
        /*0158*/ 	.word	0x00000038
        /*015c*/ 	.short	0x0101
        /*015e*/ 	.byte	0x3f
	.zero		1


	//   ....[14]....
        /*0160*/ 	.word	0x0000f840
        /*0164*/ 	.word	0x00000007
        /*0168*/ 	.word	0x00000000
        /*016c*/ 	.short	0x010a
        /*016e*/ 	.byte	0x3f
	.zero		1


	//   ....[15]....
        /*0170*/ 	.word	0x0000f8c0
        /*0174*/ 	.word	0x00000005
        /*0178*/ 	.word	0x00000000
        /*017c*/ 	.short	0x010a
        /*017e*/ 	.byte	0x3f
	.zero		1


	//   ....[16]....
        /*0180*/ 	.word	0x0000f920
        /*0184*/ 	.word	0x00000003
        /*0188*/ 	.word	0x00000000
        /*018c*/ 	.short	0x010a
        /*018e*/ 	.byte	0x3f
	.zero		1


	//   ....[17]....
        /*0190*/ 	.word	0x0000f980
        /*0194*/ 	.word	0x00000005
        /*0198*/ 	.word	0x00000000
        /*019c*/ 	.short	0x010a
        /*019e*/ 	.byte	0x3f
	.zero		1


	//   ....[18]....
        /*01a0*/ 	.word	0x0000fa50
        /*01a4*/ 	.word	0x0000000c
        /*01a8*/ 	.word	0x00000010
        /*01ac*/ 	.short	0x010a
        /*01ae*/ 	.byte	0x3f
	.zero		1


	//   ....[19]....
        /*01b0*/ 	.word	0x0000fb20
        /*01b4*/ 	.word	0x00000007
        /*01b8*/ 	.word	0x00000000
        /*01bc*/ 	.short	0x010a
        /*01be*/ 	.byte	0x3f
	.zero		1


	//----- nvinfo : EIATTR_NUM_MBARRIERS
	.align		4
.L_35:
        /*01c0*/ 	.byte	0x03, 0x38
        /*01c2*/ 	.short	0x0006


	//----- nvinfo : EIATTR_EXIT_INSTR_OFFSETS
	.align		4
        /*01c4*/ 	.byte	0x04, 0x1c
        /*01c6*/ 	.short	(.L_37 - .L_36)


	//   ....[0]....
.L_36:
        /*01c8*/ 	.word	0x000005a0


	//   ....[1]....
        /*01cc*/ 	.word	0x00000e60


	//   ....[2]....
        /*01d0*/ 	.word	0x0000e330


	//   ....[3]....
        /*01d4*/ 	.word	0x0000e960


	//   ....[4]....
        /*01d8*/ 	.word	0x0000f910


	//----- nvinfo : EIATTR_MAX_THREADS
	.align		4
.L_37:
        /*01dc*/ 	.byte	0x04, 0x05
        /*01de*/ 	.short	(.L_39 - .L_38)
.L_38:
        /*01e0*/ 	.word	0x00000180
        /*01e4*/ 	.word	0x00000001
        /*01e8*/ 	.word	0x00000001


	//----- nvinfo : EIATTR_CRS_STACK_SIZE
	.align		4
.L_39:
        /*01ec*/ 	.byte	0x04, 0x1e
        /*01ee*/ 	.short	(.L_41 - .L_40)
.L_40:
        /*01f0*/ 	.word	0x00000000


	//----- nvinfo : EIATTR_CBANK_PARAM_SIZE
	.align		4
.L_41:
        /*01f4*/ 	.byte	0x03, 0x19
        /*01f6*/ 	.short	0x0470


	//----- nvinfo : EIATTR_PARAM_CBANK
	.align		4
        /*01f8*/ 	.byte	0x04, 0x0a
        /*01fa*/ 	.short	(.L_43 - .L_42)
	.align		4
.L_42:
        /*01fc*/ 	.word	index@(.nv.constant0._ZN7cutlass13device_kernelINS_4gemm6kernel13GemmUniversalIN4cute5tupleIJiiiiEEENS1_10collective13CollectiveMmaINS1_34MainloopSm90TmaGmmaWarpSpecializedILi2ENS5_IJNS4_1CILi1EEESB_SB_EEENS1_35KernelTmaWarpSpecializedCooperativeEEENS5_IJNSA_ILi256EEENSA_ILi112EEENSA_ILi128EEEEEENS_10bfloat16_tENS5_IJlSB_lEEESJ_SK_NS4_8TiledMMAINS4_8MMA_AtomIJNS4_4SM904GMMA27MMA_64x16x16_F32BF16BF16_SSILNSO_5MajorE0ELSQ_0ELNSO_7ScaleInE1ELSR_1EEEEEENS4_6LayoutINS5_IJNSA_ILi2EEESB_SB_EEENS5_IJSB_NSA_ILi0EEESX_EEEEENS5_IJNS4_10UnderscoreES10_S10_EEEEENS4_13SM90_TMA_LOADENS4_14ComposedLayoutINS4_7SwizzleILi3ELi4ELi3EEENS4_18smem_ptr_flag_bitsILi16EEENSU_INS5_IJNSA_ILi8EEENSA_ILi64EEEEEENS5_IJS1A_SB_EEEEEEEvNS4_8identityES13_S1E_vS1F_EENS_8epilogue10collective6detail29Sm90TmaWarpSpecializedAdapterINS1I_15DefaultEpilogueISJ_SK_SK_NS1H_6thread17LinearCombinationISJ_Li1EffLNS1M_9ScaleType4KindE0ELNS_15FloatRoundStyleE2ESJ_EENS1_15EpilogueDefaultEEEEEvvEEEEvNT_6ParamsE)
        /*0200*/ 	.short	0x0210
        /*0202*/ 	.short	0x0470


	//----- nvinfo : EIATTR_SW_WAR
	.align		4
.L_43:
        /*0204*/ 	.byte	0x04, 0x36
        /*0206*/ 	.short	(.L_45 - .L_44)
.L_44:
        /*0208*/ 	.word	0x00000008
.L_45:


//--------------------- .nv.callgraph             --------------------------
	.section	.nv.callgraph,"",@"SHT_CUDA_CALLGRAPH"
	.align	4
	.sectionentsize	8
	.align		4
        /*0000*/ 	.word	0x00000000
	.align		4
        /*0004*/ 	.word	0xffffffff
	.align		4
        /*0008*/ 	.word	index@(_ZN7cutlass13device_kernelINS_4gemm6kernel13GemmUniversalIN4cute5tupleIJiiiiEEENS1_10collective13CollectiveMmaINS1_34MainloopSm90TmaGmmaWarpSpecializedILi2ENS5_IJNS4_1CILi1EEESB_SB_EEENS1_35KernelTmaWarpSpecializedCooperativeEEENS5_IJNSA_ILi256EEENSA_ILi112EEENSA_ILi128EEEEEENS_10bfloat16_tENS5_IJlSB_lEEESJ_SK_NS4_8TiledMMAINS4_8MMA_AtomIJNS4_4SM904GMMA27MMA_64x16x16_F32BF16BF16_SSILNSO_5MajorE0ELSQ_0ELNSO_7ScaleInE1ELSR_1EEEEEENS4_6LayoutINS5_IJNSA_ILi2EEESB_SB_EEENS5_IJSB_NSA_ILi0EEESX_EEEEENS5_IJNS4_10UnderscoreES10_S10_EEEEENS4_13SM90_TMA_LOADENS4_14ComposedLayoutINS4_7SwizzleILi3ELi4ELi3EEENS4_18smem_ptr_flag_bitsILi16EEENSU_INS5_IJNSA_ILi8EEENSA_ILi64EEEEEENS5_IJS1A_SB_EEEEEEEvNS4_8identityES13_S1E_vS1F_EENS_8epilogue10collective6detail29Sm90TmaWarpSpecializedAdapterINS1I_15DefaultEpilogueISJ_SK_SK_NS1H_6thread17LinearCombinationISJ_Li1EffLNS1M_9ScaleType4KindE0ELNS_15FloatRoundStyleE2ESJ_EENS1_15EpilogueDefaultEEEEEvvEEEEvNT_6ParamsE)
	.align		4
        /*000c*/ 	.word	index@(__assertfail)
	.align		4
        /*0010*/ 	.word	0x00000000
	.align		4
        /*0014*/ 	.word	0xfffffffe
	.align		4
        /*0018*/ 	.word	0x00000000
	.align		4
        /*001c*/ 	.word	0xfffffffd
	.align		4
        /*0020*/ 	.word	0x00000000
	.align		4
        /*0024*/ 	.word	0xfffffffc


//--------------------- .nv.constant4             --------------------------
	.section	.nv.constant4,"a",@progbits
	.align	8
	.align		8
.nv.constant4:
        /*0000*/ 	.dword	__assertfail
	.align		8
        /*0008*/ 	.dword	__unnamed_1
	.align		8
        /*0010*/ 	.dword	_ZN40_INTERNAL_cc6a6041_4_k_cu_d6c6d7f7_122484cuda3std3__45__cpo5beginE
	.align		8
        /*0018*/ 	.dword	_ZN40_INTERNAL_cc6a6041_4_k_cu_d6c6d7f7_122484cuda3std3__45__cpo3endE
	.align		8
        /*0020*/ 	.dword	_ZN40_INTERNAL_cc6a6041_4_k_cu_d6c6d7f7_122484cuda3std3__45__cpo6cbeginE
	.align		8
        /*0028*/ 	.dword	_ZN40_INTERNAL_cc6a6041_4_k_cu_d6c6d7f7_122484cuda3std3__45__cpo4cendE
	.align		8
        /*0030*/ 	.dword	_ZN40_INTERNAL_cc6a6041_4_k_cu_d6c6d7f7_122484cuda3std3__442_GLOBAL__N__cc6a6041_4_k_cu_d6c6d7f7_122486ignoreE
	.align		8
        /*0038*/ 	.dword	_ZN40_INTERNAL_cc6a6041_4_k_cu_d6c6d7f7_122484cuda3std3__419piecewise_constructE
	.align		8
        /*0040*/ 	.dword	_ZN40_INTERNAL_cc6a6041_4_k_cu_d6c6d7f7_122484cuda3std3__48in_placeE
	.align		8
        /*0048*/ 	.dword	_ZN40_INTERNAL_cc6a6041_4_k_cu_d6c6d7f7_122484cuda3std6ranges3__45__cpo4swapE
	.align		8
        /*0050*/ 	.dword	_ZN40_INTERNAL_cc6a6041_4_k_cu_d6c6d7f7_122484cuda3std6ranges3__45__cpo9iter_moveE
	.align		8
        /*0058*/ 	.dword	_ZN40_INTERNAL_cc6a6041_4_k_cu_d6c6d7f7_122484cute7productE
	.align		8
        /*0060*/ 	.dword	_ZN40_INTERNAL_cc6a6041_4_k_cu_d6c6d7f7_122484cute1_E
	.align		8
        /*0068*/ 	.dword	$str$22
	.align		8
        /*0070*/ 	.dword	$str$23


//--------------------- .text._ZN7cutlass13device_kernelINS_4gemm6kernel13GemmUniversalIN4cute5tupleIJiiiiEEENS1_10collective13CollectiveMmaINS1_34MainloopSm90TmaGmmaWarpSpecializedILi2ENS5_IJNS4_1CILi1EEESB_SB_EEENS1_35KernelTmaWarpSpecializedCooperativeEEENS5_IJNSA_ILi256EEENSA_ILi112EEENSA_ILi128EEEEEENS_10bfloat16_tENS5_IJlSB_lEEESJ_SK_NS4_8TiledMMAINS4_8MMA_AtomIJNS4_4SM904GMMA27MMA_64x16x16_F32BF16BF16_SSILNSO_5MajorE0ELSQ_0ELNSO_7ScaleInE1ELSR_1EEEEEENS4_6LayoutINS5_IJNSA_ILi2EEESB_SB_EEENS5_IJSB_NSA_ILi0EEESX_EEEEENS5_IJNS4_10UnderscoreES10_S10_EEEEENS4_13SM90_TMA_LOADENS4_14ComposedLayoutINS4_7SwizzleILi3ELi4ELi3EEENS4_18smem_ptr_flag_bitsILi16EEENSU_INS5_IJNSA_ILi8EEENSA_ILi64EEEEEENS5_IJS1A_SB_EEEEEEEvNS4_8identityES13_S1E_vS1F_EENS_8epilogue10collective6detail29Sm90TmaWarpSpecializedAdapterINS1I_15DefaultEpilogueISJ_SK_SK_NS1H_6thread17LinearCombinationISJ_Li1EffLNS1M_9ScaleType4KindE0ELNS_15FloatRoundStyleE2ESJ_EENS1_15EpilogueDefaultEEEEEvvEEEEvNT_6ParamsE --------------------------
	.section	.text._ZN7cutlass13device_kernelINS_4gemm6kernel13GemmUniversalIN4cute5tupleIJiiiiEEENS1_10collective13CollectiveMmaINS1_34MainloopSm90TmaGmmaWarpSpecializedILi2ENS5_IJNS4_1CILi1EEESB_SB_EEENS1_35KernelTmaWarpSpecializedCooperativeEEENS5_IJNSA_ILi256EEENSA_ILi112EEENSA_ILi128EEEEEENS_10bfloat16_tENS5_IJlSB_lEEESJ_SK_NS4_8TiledMMAINS4_8MMA_AtomIJNS4_4SM904GMMA27MMA_64x16x16_F32BF16BF16_SSILNSO_5MajorE0ELSQ_0ELNSO_7ScaleInE1ELSR_1EEEEEENS4_6LayoutINS5_IJNSA_ILi2EEESB_SB_EEENS5_IJSB_NSA_ILi0EEESX_EEEEENS5_IJNS4_10UnderscoreES10_S10_EEEEENS4_13SM90_TMA_LOADENS4_14ComposedLayoutINS4_7SwizzleILi3ELi4ELi3EEENS4_18smem_ptr_flag_bitsILi16EEENSU_INS5_IJNSA_ILi8EEENSA_ILi64EEEEEENS5_IJS1A_SB_EEEEEEEvNS4_8identityES13_S1E_vS1F_EENS_8epilogue10collective6detail29Sm90TmaWarpSpecializedAdapterINS1I_15DefaultEpilogueISJ_SK_SK_NS1H_6thread17LinearCombinationISJ_Li1EffLNS1M_9ScaleType4KindE0ELNS_15FloatRoundStyleE2ESJ_EENS1_15EpilogueDefaultEEEEEvvEEEEvNT_6ParamsE,"ax",@progbits
	.align	128
.text._ZN7cutlass13device_kernelINS_4gemm6kernel13GemmUniversalIN4cute5tupleIJiiiiEEENS1_10collective13CollectiveMmaINS1_34MainloopSm90TmaGmmaWarpSpecializedILi2ENS5_IJNS4_1CILi1EEESB_SB_EEENS1_35KernelTmaWarpSpecializedCooperativeEEENS5_IJNSA_ILi256EEENSA_ILi112EEENSA_ILi128EEEEEENS_10bfloat16_tENS5_IJlSB_lEEESJ_SK_NS4_8TiledMMAINS4_8MMA_AtomIJNS4_4SM904GMMA27MMA_64x16x16_F32BF16BF16_SSILNSO_5MajorE0ELSQ_0ELNSO_7ScaleInE1ELSR_1EEEEEENS4_6LayoutINS5_IJNSA_ILi2EEESB_SB_EEENS5_IJSB_NSA_ILi0EEESX_EEEEENS5_IJNS4_10UnderscoreES10_S10_EEEEENS4_13SM90_TMA_LOADENS4_14ComposedLayoutINS4_7SwizzleILi3ELi4ELi3EEENS4_18smem_ptr_flag_bitsILi16EEENSU_INS5_IJNSA_ILi8EEENSA_ILi64EEEEEENS5_IJS1A_SB_EEEEEEEvNS4_8identityES13_S1E_vS1F_EENS_8epilogue10collective6detail29Sm90TmaWarpSpecializedAdapterINS1I_15DefaultEpilogueISJ_SK_SK_NS1H_6thread17LinearCombinationISJ_Li1EffLNS1M_9ScaleType4KindE0ELNS_15FloatRoundStyleE2ESJ_EENS1_15EpilogueDefaultEEEEEvvEEEEvNT_6ParamsE:
        .type           _ZN7cutlass13device_kernelINS_4gemm6kernel13GemmUniversalIN4cute5tupleIJiiiiEEENS1_10collective13CollectiveMmaINS1_34MainloopSm90TmaGmmaWarpSpecializedILi2ENS5_IJNS4_1CILi1EEESB_SB_EEENS1_35KernelTmaWarpSpecializedCooperativeEEENS5_IJNSA_ILi256EEENSA_ILi112EEENSA_ILi128EEEEEENS_10bfloat16_tENS5_IJlSB_lEEESJ_SK_NS4_8TiledMMAINS4_8MMA_AtomIJNS4_4SM904GMMA27MMA_64x16x16_F32BF16BF16_SSILNSO_5MajorE0ELSQ_0ELNSO_7ScaleInE1ELSR_1EEEEEENS4_6LayoutINS5_IJNSA_ILi2EEESB_SB_EEENS5_IJSB_NSA_ILi0EEESX_EEEEENS5_IJNS4_10UnderscoreES10_S10_EEEEENS4_13SM90_TMA_LOADENS4_14ComposedLayoutINS4_7SwizzleILi3ELi4ELi3EEENS4_18smem_ptr_flag_bitsILi16EEENSU_INS5_IJNSA_ILi8EEENSA_ILi64EEEEEENS5_IJS1A_SB_EEEEEEEvNS4_8identityES13_S1E_vS1F_EENS_8epilogue10collective6detail29Sm90TmaWarpSpecializedAdapterINS1I_15DefaultEpilogueISJ_SK_SK_NS1H_6thread17LinearCombinationISJ_Li1EffLNS1M_9ScaleType4KindE0ELNS_15FloatRoundStyleE2ESJ_EENS1_15EpilogueDefaultEEEEEvvEEEEvNT_6ParamsE,@function
        .size           _ZN7cutlass13device_kernelINS_4gemm6kernel13GemmUniversalIN4cute5tupleIJiiiiEEENS1_10collective13CollectiveMmaINS1_34MainloopSm90TmaGmmaWarpSpecializedILi2ENS5_IJNS4_1CILi1EEESB_SB_EEENS1_35KernelTmaWarpSpecializedCooperativeEEENS5_IJNSA_ILi256EEENSA_ILi112EEENSA_ILi128EEEEEENS_10bfloat16_tENS5_IJlSB_lEEESJ_SK_NS4_8TiledMMAINS4_8MMA_AtomIJNS4_4SM904GMMA27MMA_64x16x16_F32BF16BF16_SSILNSO_5MajorE0ELSQ_0ELNSO_7ScaleInE1ELSR_1EEEEEENS4_6LayoutINS5_IJNSA_ILi2EEESB_SB_EEENS5_IJSB_NSA_ILi0EEESX_EEEEENS5_IJNS4_10UnderscoreES10_S10_EEEEENS4_13SM90_TMA_LOADENS4_14ComposedLayoutINS4_7SwizzleILi3ELi4ELi3EEENS4_18smem_ptr_flag_bitsILi16EEENSU_INS5_IJNSA_ILi8EEENSA_ILi64EEEEEENS5_IJS1A_SB_EEEEEEEvNS4_8identityES13_S1E_vS1F_EENS_8epilogue10collective6detail29Sm90TmaWarpSpecializedAdapterINS1I_15DefaultEpilogueISJ_SK_SK_NS1H_6thread17LinearCombinationISJ_Li1EffLNS1M_9ScaleType4KindE0ELNS_15FloatRoundStyleE2ESJ_EENS1_15EpilogueDefaultEEEEEvvEEEEvNT_6ParamsE,(.L_x_284 - _ZN7cutlass13device_kernelINS_4gemm6kernel13GemmUniversalIN4cute5tupleIJiiiiEEENS1_10collective13CollectiveMmaINS1_34MainloopSm90TmaGmmaWarpSpecializedILi2ENS5_IJNS4_1CILi1EEESB_SB_EEENS1_35KernelTmaWarpSpecializedCooperativeEEENS5_IJNSA_ILi256EEENSA_ILi112EEENSA_ILi128EEEEEENS_10bfloat16_tENS5_IJlSB_lEEESJ_SK_NS4_8TiledMMAINS4_8MMA_AtomIJNS4_4SM904GMMA27MMA_64x16x16_F32BF16BF16_SSILNSO_5MajorE0ELSQ_0ELNSO_7ScaleInE1ELSR_1EEEEEENS4_6LayoutINS5_IJNSA_ILi2EEESB_SB_EEENS5_IJSB_NSA_ILi0EEESX_EEEEENS5_IJNS4_10UnderscoreES10_S10_EEEEENS4_13SM90_TMA_LOADENS4_14ComposedLayoutINS4_7SwizzleILi3ELi4ELi3EEENS4_18smem_ptr_flag_bitsILi16EEENSU_INS5_IJNSA_ILi8EEENSA_ILi64EEEEEENS5_IJS1A_SB_EEEEEEEvNS4_8identityES13_S1E_vS1F_EENS_8epilogue10collective6detail29Sm90TmaWarpSpecializedAdapterINS1I_15DefaultEpilogueISJ_SK_SK_NS1H_6thread17LinearCombinationISJ_Li1EffLNS1M_9ScaleType4KindE0ELNS_15FloatRoundStyleE2ESJ_EENS1_15EpilogueDefaultEEEEEvvEEEEvNT_6ParamsE)
        .other          _ZN7cutlass13device_kernelINS_4gemm6kernel13GemmUniversalIN4cute5tupleIJiiiiEEENS1_10collective13CollectiveMmaINS1_34MainloopSm90TmaGmmaWarpSpecializedILi2ENS5_IJNS4_1CILi1EEESB_SB_EEENS1_35KernelTmaWarpSpecializedCooperativeEEENS5_IJNSA_ILi256EEENSA_ILi112EEENSA_ILi128EEEEEENS_10bfloat16_tENS5_IJlSB_lEEESJ_SK_NS4_8TiledMMAINS4_8MMA_AtomIJNS4_4SM904GMMA27MMA_64x16x16_F32BF16BF16_SSILNSO_5MajorE0ELSQ_0ELNSO_7ScaleInE1ELSR_1EEEEEENS4_6LayoutINS5_IJNSA_ILi2EEESB_SB_EEENS5_IJSB_NSA_ILi0EEESX_EEEEENS5_IJNS4_10UnderscoreES10_S10_EEEEENS4_13SM90_TMA_LOADENS4_14ComposedLayoutINS4_7SwizzleILi3ELi4ELi3EEENS4_18smem_ptr_flag_bitsILi16EEENSU_INS5_IJNSA_ILi8EEENSA_ILi64EEEEEENS5_IJS1A_SB_EEEEEEEvNS4_8identityES13_S1E_vS1F_EENS_8epilogue10collective6detail29Sm90TmaWarpSpecializedAdapterINS1I_15DefaultEpilogueISJ_SK_SK_NS1H_6thread17LinearCombinationISJ_Li1EffLNS1M_9ScaleType4KindE0ELNS_15FloatRoundStyleE2ESJ_EENS1_15EpilogueDefaultEEEEEvvEEEEvNT_6ParamsE,@"STO_CUDA_ENTRY STV_DEFAULT"
_ZN7cutlass13device_kernelINS_4gemm6kernel13GemmUniversalIN4cute5tupleIJiiiiEEENS1_10collective13CollectiveMmaINS1_34MainloopSm90TmaGmmaWarpSpecializedILi2ENS5_IJNS4_1CILi1EEESB_SB_EEENS1_35KernelTmaWarpSpecializedCooperativeEEENS5_IJNSA_ILi256EEENSA_ILi112EEENSA_ILi128EEEEEENS_10bfloat16_tENS5_IJlSB_lEEESJ_SK_NS4_8TiledMMAINS4_8MMA_AtomIJNS4_4SM904GMMA27MMA_64x16x16_F32BF16BF16_SSILNSO_5MajorE0ELSQ_0ELNSO_7ScaleInE1ELSR_1EEEEEENS4_6LayoutINS5_IJNSA_ILi2EEESB_SB_EEENS5_IJSB_NSA_ILi0EEESX_EEEEENS5_IJNS4_10UnderscoreES10_S10_EEEEENS4_13SM90_TMA_LOADENS4_14ComposedLayoutINS4_7SwizzleILi3ELi4ELi3EEENS4_18smem_ptr_flag_bitsILi16EEENSU_INS5_IJNSA_ILi8EEENSA_ILi64EEEEEENS5_IJS1A_SB_EEEEEEEvNS4_8identityES13_S1E_vS1F_EENS_8epilogue10collective6detail29Sm90TmaWarpSpecializedAdapterINS1I_15DefaultEpilogueISJ_SK_SK_NS1H_6thread17LinearCombinationISJ_Li1EffLNS1M_9ScaleType4KindE0ELNS_15FloatRoundStyleE2ESJ_EENS1_15EpilogueDefaultEEEEEvvEEEEvNT_6ParamsE:
[----:B------:R-:W0:Y:S01]  /*0000*/  LDC R1, c[0x0][0x28] ;  /* 0x00000a00ff017b82 */ /* 0x000e220000000800 */
[----:B------:R-:W1:Y:S01]  /*0010*/  S2R R18, SR_TID.X ;  /* 0x0000000000127919 */ /* 0x000e620000002100 */
[----:B------:R-:W-:Y:S01]  /*0020*/  ELECT P0, URZ, PT ;  /* 0x00000000003f782f */ /* 0x000fe20003800000 */
[----:B------:R-:W-:Y:S01]  /*0030*/  BSSY B0, `(.L_x_0) ;  /* 0x000000f000007945 */ /* 0x000fe20003800000 */
[--C-:B-1----:R-:W-:Y:S02]  /*0040*/  SHF.R.U32.HI R0, RZ, 0x5, R18.reuse ;  /* 0x00000005ff007819 */ /* 0x102fe40000011612 */
[----:B------:R-:W-:-:S03]  /*0050*/  SHF.R.U32.HI R22, RZ, 0x7, R18 ;  /* 0x00000007ff167819 */ /* 0x000fc60000011612 */
[----:B------:R-:W1:Y:S04]  /*0060*/  SHFL.IDX PT, R5, R0, RZ, 0x1f ;  /* 0x00001fff00057589 */ /* 0x000e6800000e0000 */
[----:B------:R2:W3:Y:S01]  /*0070*/  SHFL.IDX PT, R8, R22, RZ, 0x1f ;  /* 0x00001fff16087589 */ /* 0x0004e200000e0000 */
[----:B-1----:R-:W-:-:S13]  /*0080*/  ISETP.NE.OR P0, PT, R5, RZ, !P0 ;  /* 0x000000ff0500720c */ /* 0x002fda0004705670 */
[----:B0-23--:R-:W-:Y:S05]  /*0090*/  @P0 BRA `(.L_x_1) ;  /* 0x0000000000200947 */ /* 0x00dfea0003800000 */
[----:B------:R-:W-:Y:S02]  /*00a0*/  ULDC.64 UR4, c[0x0][0x198] ;  /* 0x0000660000047ab9 */ /* 0x000fe40000000a00 */
[----:B------:R-:W-:Y:S02]  /*00b0*/  UIADD3 UR6, UP0, UR4, 0xf0, URZ ;  /* 0x000000f004067890 */ /* 0x000fe4000ff1e03f */
[----:B------:R-:W-:Y:S02]  /*00c0*/  UIADD3 UR4, UP1, UR4, 0x1f0, URZ ;  /* 0x000001f004047890 */ /* 0x000fe4000ff3e03f */
[----:B------:R-:W-:Y:S02]  /*00d0*/  UIADD3.X UR7, URZ, UR5, URZ, UP0, !UPT ;  /* 0x000000053f077290 */ /* 0x000fe400087fe43f */
[----:B------:R-:W-:-:S07]  /*00e0*/  UIADD3.X UR5, URZ, UR5, URZ, UP1, !UPT ;  /* 0x000000053f057290 */ /* 0x000fce0008ffe43f */
[----:B------:R0:W-:Y:S02]  /*00f0*/  UTMACCTL.PF [UR6] ;  /* 0x00000000060079b9 */ /* 0x0001e40008040000 */
[----:B------:R0:W-:Y:S02]  /*0100*/  UTMACCTL.PF [UR4] ;  /* 0x00000000040079b9 */ /* 0x0001e40008040000 */
[----:B0-----:R-:W-:Y:S01]  /*0110*/  NOP ;  /* 0x0000000000007918 */ /* 0x001fe20000000000 */
.L_x_1:
[----:B------:R-:W-:Y:S05]  /*0120*/  BSYNC B0 ;  /* 0x0000000000007941 */ /* 0x000fea0003800000 */
.L_x_0:
[----:B------:R-:W0:Y:S02]  /*0130*/  SHFL.IDX PT, R2, R0, RZ, 0x1f ;  /* 0x00001fff00027589 */ /* 0x000e2400000e0000 */
[----:B0-----:R-:W-:-:S13]  /*0140*/  ISETP.NE.AND P0, PT, R2, RZ, PT ;  /* 0x000000ff0200720c */ /* 0x001fda0003f05270 */
[----:B------:R-:W-:Y:S05]  /*0150*/  @P0 BRA `(.L_x_2) ;  /* 0x0000000000480947 */ /* 0x000fea0003800000 */
[----:B------:R-:W0:Y:S01]  /*0160*/  S2UR UR8, SR_CgaCtaId ;  /* 0x00000000000879c3 */ /* 0x000e220000008800 */
[----:B------:R-:W-:Y:S01]  /*0170*/  UMOV UR4, 0x400 ;  /* 0x0000040000047882 */ /* 0x000fe20000000000 */
[----:B------:R-:W-:Y:S01]  /*0180*/  UMOV UR5, 0x1 ;  /* 0x0000000100057882 */ /* 0x000fe20000000000 */
[----:B------:R-:W-:Y:S01]  /*0190*/  UMOV UR6, 0x100 ;  /* 0x0000010000067882 */ /* 0x000fe20000000000 */
[----:B------:R-:W-:Y:S01]  /*01a0*/  ELECT P0, URZ, PT ;  /* 0x00000000003f782f */ /* 0x000fe20003800000 */
[----:B------:R-:W-:-:S04]  /*01b0*/  UIADD3 UR6, -UR6, 0x100000, URZ ;  /* 0x0010000006067890 */ /* 0x000fc8000fffe13f */
[----:B------:R-:W-:Y:S02]  /*01c0*/  USHF.L.U32 UR7, UR6, 0xb, URZ ;  /* 0x0000000b06077899 */ /* 0x000fe4000800063f */
[----:B------:R-:W-:Y:S02]  /*01d0*/  USHF.L.U32 UR6, UR6, 0x1, URZ ;  /* 0x0000000106067899 */ /* 0x000fe4000800063f */
[----:B0-----:R-:W-:Y:S02]  /*01e0*/  ULEA UR8, UR8, UR4, 0x18 ;  /* 0x0000000408087291 */ /* 0x001fe4000f8ec03f */
[----:B------:R-:W-:-:S04]  /*01f0*/  UIADD3 UR4, -UR5, 0x100000, URZ ;  /* 0x0010000005047890 */ /* 0x000fc8000fffe13f */
[----:B------:R-:W-:Y:S02]  /*0200*/  USHF.L.U32 UR5, UR4, 0xb, URZ ;  /* 0x0000000b04057899 */ /* 0x000fe4000800063f */
[----:B------:R-:W-:Y:S01]  /*0210*/  USHF.L.U32 UR4, UR4, 0x1, URZ ;  /* 0x0000000104047899 */ /* 0x000fe2000800063f */
[----:B------:R-:W0:Y:S11]  /*0220*/  FENCE.VIEW.ASYNC.S ;  /* 0x00000000000073c6 */ /* 0x000e360000000000 */
[----:B0-----:R0:W1:Y:S01]  /*0230*/  SYNCS.EXCH.64 URZ, [UR8], UR4 ;  /* 0x00000004083f75b2 */ /* 0x0010620008000100 */
[----:B------:R0:W2:Y:S01]  /*0240*/  SYNCS.EXCH.64 URZ, [UR8+0x10], UR6 ;  /* 0x00001006083f75b2 */ /* 0x0000a20008000100 */
[----:B------:R0:W3:Y:S01]  /*0250*/  SYNCS.EXCH.64 URZ, [UR8+0x8], UR4 ;  /* 0x00000804083f75b2 */ /* 0x0000e20008000100 */
[----:B------:R0:W4:Y:S01]  /*0260*/  SYNCS.EXCH.64 URZ, [UR8+0x18], UR6 ;  /* 0x00001806083f75b2 */ /* 0x0001220008000100 */
[----:B------:R-:W-:Y:S01]  /*0270*/  NOP ;  /* 0x0000000000007918 */ /* 0x000fe20000000000 */
.L_x_2:
[----:B------:R-:W5:Y:S01]  /*0280*/  SHFL.IDX PT, R0, R0, RZ, 0x1f ;  /* 0x00001fff00007589 */ /* 0x000f6200000e0000 */
[----:B------:R-:W-:Y:S01]  /*0290*/  ELECT P0, URZ, PT ;  /* 0x00000000003f782f */ /* 0x000fe20003800000 */
[----:B------:R-:W1:Y:S01]  /*02a0*/  LDC R2, c[0x0][0x65c] ;  /* 0x00019700ff027b82 */ /* 0x000e620000000800 */
[----:B------:R-:W-:Y:S01]  /*02b0*/  SHF.R.S32.HI R6, RZ, 0x1f, R5 ;  /* 0x0000001fff067819 */ /* 0x000fe20000011405 */
[----:B------:R-:W2:Y:S01]  /*02c0*/  S2R R3, SR_CTAID.Y ;  /* 0x0000000000037919 */ /* 0x000ea20000002600 */
[----:B0-----:R-:W-:Y:S01]  /*02d0*/  UMOV UR4, 0x20 ;  /* 0x0000002000047882 */ /* 0x001fe20000000000 */
[----:B------:R-:W-:Y:S01]  /*02e0*/  ISETP.NE.AND P2, PT, R8, RZ, PT ;  /* 0x000000ff0800720c */ /* 0x000fe20003f45270 */
[----:B------:R-:W-:Y:S01]  /*02f0*/  NOP ;  /* 0x0000000000007918 */ /* 0x000fe20000000000 */
[----:B------:R-:W0:Y:S01]  /*0300*/  S2R R4, SR_CTAID.X ;  /* 0x0000000000047919 */ /* 0x000e220000002500 */
[----:B------:R-:W-:Y:S01]  /*0310*/  LEA.HI R6, R6, R5, RZ, 0x2 ;  /* 0x0000000506067211 */ /* 0x000fe200078f10ff */
[----:B------:R-:W-:Y:S01]  /*0320*/  NOP ;  /* 0x0000000000007918 */ /* 0x000fe20000000000 */
[----:B-----5:R-:W-:-:S02]  /*0330*/  ISETP.NE.OR P0, PT, R0, RZ, !P0 ;  /* 0x000000ff0000720c */ /* 0x020fc40004705670 */
[----:B-1----:R-:W-:-:S04]  /*0340*/  ISETP.NE.AND P3, PT, R2, 0x1, PT ;  /* 0x000000010200780c */ /* 0x002fc80003f65270 */
[----:B------:R-:W-:Y:S02]  /*0350*/  P2R R0, PR, RZ, 0x8 ;  /* 0x00000008ff007803 */ /* 0x000fe40000000000 */
[----:B------:R-:W-:-:S05]  /*0360*/  LOP3.LUT R0, R6, 0xfffffffc, RZ, 0xc0, !PT ;  /* 0xfffffffc06007812 */ /* 0x000fca00078ec0ff */
[----:B------:R-:W-:Y:S01]  /*0370*/  VOTEU.ALL UP0, P0 ;  /* 0x00000000003f7886 */ /* 0x000fe20000000000 */
[----:B------:R-:W-:Y:S01]  /*0380*/  IMAD.IADD R0, R5, 0x1, -R0 ;  /* 0x0000000105007824 */ /* 0x000fe200078e0a00 */
[----:B------:R-:W0:Y:S01]  /*0390*/  @P3 LDC R17, c[0x0][0x10] ;  /* 0x00000400ff113b82 */ /* 0x000e220000000800 */
[----:B------:R-:W-:Y:S01]  /*03a0*/  VOTEU.ALL UP1, P0 ;  /* 0x00000000003f7886 */ /* 0x000fe20000020000 */
[----:B--2---:R-:W-:Y:S01]  /*03b0*/  @P3 IMAD.MOV.U32 R6, RZ, RZ, R3 ;  /* 0x000000ffff063224 */ /* 0x004fe200078e0003 */
[----:B------:R-:W-:Y:S01]  /*03c0*/  @!UP0 UMOV UR6, 0x400 ;  /* 0x0000040000068882 */ /* 0x000fe20000000000 */
[----:B------:R-:W-:-:S04]  /*03d0*/  @!UP0 UIADD3 UR4, -UR4, 0x100000, URZ ;  /* 0x0010000004048890 */ /* 0x000fc8000fffe13f */
[----:B------:R-:W-:Y:S02]  /*03e0*/  @!UP0 USHF.L.U32 UR5, UR4, 0xb, URZ ;  /* 0x0000000b04058899 */ /* 0x000fe4000800063f */
[----:B------:R-:W-:Y:S01]  /*03f0*/  @!UP0 USHF.L.U32 UR4, UR4, 0x1, URZ ;  /* 0x0000000104048899 */ /* 0x000fe2000800063f */
[----:B------:R-:W-:Y:S02]  /*0400*/  @P3 IMAD.MOV.U32 R7, RZ, RZ, RZ ;  /* 0x000000ffff073224 */ /* 0x000fe400078e00ff */
[----:B------:R-:W-:Y:S01]  /*0410*/  IMAD.MOV.U32 R5, RZ, RZ, RZ ;  /* 0x000000ffff057224 */ /* 0x000fe200078e00ff */
[----:B------:R-:W1:Y:S01]  /*0420*/  @!UP0 S2UR UR7, SR_CgaCtaId ;  /* 0x00000000000789c3 */ /* 0x000e620000008800 */
[----:B------:R-:W-:-:S07]  /*0430*/  @P3 IMAD.MOV.U32 R11, RZ, RZ, RZ ;  /* 0x000000ffff0b3224 */ /* 0x000fce00078e00ff */
[----:B------:R-:W2:Y:S01]  /*0440*/  @!P3 LDC R9, c[0x0][0xc] ;  /* 0x00000300ff09bb82 */ /* 0x000ea20000000800 */
[----:B0-----:R-:W-:-:S04]  /*0450*/  @P3 IMAD.WIDE.U32 R16, R4, R17, R6 ;  /* 0x0000001104103225 */ /* 0x001fc800078e0006 */
[----:B------:R-:W-:Y:S01]  /*0460*/  @P3 IMAD.IADD R17, R17, 0x1, R11 ;  /* 0x0000000111113824 */ /* 0x000fe200078e020b */
[----:B-1----:R-:W-:Y:S01]  /*0470*/  @!UP0 ULEA UR6, UR7, UR6, 0x18 ;  /* 0x0000000607068291 */ /* 0x002fe2000f8ec03f */
[----:B------:R-:W-:Y:S01]  /*0480*/  VOTEU.ALL UP0, P0 ;  /* 0x00000000003f7886 */ /* 0x000fe20000000000 */
[----:B------:R-:W-:-:S04]  /*0490*/  ISETP.NE.AND P0, PT, R0, 0x3, PT ;  /* 0x000000030000780c */ /* 0x000fc80003f05270 */
[----:B------:R-:W-:Y:S01]  /*04a0*/  ISETP.EQ.OR P0, PT, R0, RZ, !P0 ;  /* 0x000000ff0000720c */ /* 0x000fe20004702670 */
[----:B--2---:R-:W-:-:S03]  /*04b0*/  @!P3 IMAD.WIDE.U32 R6, R9, R3, R4 ;  /* 0x000000030906b225 */ /* 0x004fc600078e0004 */
[C---:B------:R-:W-:Y:S01]  /*04c0*/  ISETP.EQ.AND P0, PT, R8.reuse, RZ, P0 ;  /* 0x000000ff0800720c */ /* 0x040fe20000702270 */
[----:B------:R-:W-:Y:S01]  /*04d0*/  VIADD R8, R8, 0xffffffff ;  /* 0xffffffff08087836 */ /* 0x000fe20000000000 */
[----:B------:R-:W0:Y:S02]  /*04e0*/  FENCE.VIEW.ASYNC.S ;  /* 0x00000000000073c6 */ /* 0x000e240000000000 */
[----:B0-----:R0:W3:Y:S01]  /*04f0*/  @!UP0 SYNCS.EXCH.64 URZ, [UR6+0x30], UR4 ;  /* 0x00003004063f85b2 */ /* 0x0010e20008000100 */
[----:B------:R-:W-:Y:S01]  /*0500*/  @!P3 IMAD.MOV.U32 R16, RZ, RZ, R6 ;  /* 0x000000ffff10b224 */ /* 0x000fe200078e0006 */
[----:B------:R-:W-:Y:S01]  /*0510*/  SEL R19, RZ, 0x1, !P0 ;  /* 0x00000001ff137807 */ /* 0x000fe20004000000 */
[----:B------:R-:W-:Y:S01]  /*0520*/  @!P3 IMAD.MOV.U32 R17, RZ, RZ, R7 ;  /* 0x000000ffff11b224 */ /* 0x000fe200078e0007 */
[----:B------:R-:W-:-:S04]  /*0530*/  ISETP.GE.U32.AND P1, PT, R8, 0x2, PT ;  /* 0x000000020800780c */ /* 0x000fc80003f26070 */
[----:B------:R-:W-:Y:S01]  /*0540*/  SEL R19, R19, 0x2, P1 ;  /* 0x0000000213137807 */ /* 0x000fe20000800000 */
[----:B------:R0:W3:Y:S01]  /*0550*/  @!UP1 SYNCS.EXCH.64 URZ, [UR6+0x38], UR4 ;  /* 0x00003804063f95b2 */ /* 0x0000e20008000100 */
[----:B------:R-:W-:Y:S01]  /*0560*/  NOP ;  /* 0x0000000000007918 */ /* 0x000fe20000000000 */
[----:B---34-:R-:W-:Y:S06]  /*0570*/  BAR.SYNC.DEFER_BLOCKING 0x0 ;  /* 0x0000000000007b1d */ /* 0x018fec0000010000 */
[----:B------:R-:W-:Y:S05]  /*0580*/  @!P2 BRA `(.L_x_3) ;  /* 0x000000dc006ca947 */ /* 0x000fea0003800000 */
[----:B------:R-:W-:-:S13]  /*0590*/  ISETP.GT.U32.AND P0, PT, R8, 0x1, PT ;  /* 0x000000010800780c */ /* 0x000fda0003f04070 */
[----:B0-----:R-:W-:Y:S05]  /*05a0*/  @P0 EXIT ;  /* 0x000000000000094d */ /* 0x001fea0003800000 */
[----:B------:R-:W-:Y:S01]  /*05b0*/  ULDC.64 UR4, c[0x0][0x650] ;  /* 0x0001940000047ab9 */ /* 0x000fe20000000a00 */
[----:B------:R-:W-:Y:S01]  /*05c0*/  PRMT R0, RZ, 0x7610, R0 ;  /* 0x00007610ff007816 */ /* 0x000fe20000000000 */
[----:B------:R-:W-:Y:S01]  /*05d0*/  IMAD.MOV.U32 R139, RZ, RZ, -0x1 ;  /* 0xffffffffff8b7424 */ /* 0x000fe200078e00ff */
[----:B------:R-:W-:Y:S01]  /*05e0*/  ISETP.GE.U32.AND P0, PT, R16, UR4, PT ;  /* 0x0000000410007c0c */ /* 0x000fe2000bf06070 */
[----:B------:R-:W-:Y:S02]  /*05f0*/  IMAD.MOV.U32 R138, RZ, RZ, -0x1 ;  /* 0xffffffffff8a7424 */ /* 0x000fe400078e00ff */
[----:B------:R-:W-:Y:S01]  /*0600*/  IMAD.MOV.U32 R23, RZ, RZ, -0x1 ;  /* 0xffffffffff177424 */ /* 0x000fe200078e00ff */
[----:B------:R-:W-:-:S13]  /*0610*/  ISETP.GE.U32.AND.EX P0, PT, R17, UR5, PT, P0 ;  /* 0x0000000511007c0c */ /* 0x000fda000bf06100 */
[----:B------:R-:W-:Y:S05]  /*0620*/  @P0 BRA `(.L_x_4) ;  /* 0x0000000400540947 */ /* 0x000fea0003800000 */
[----:B------:R-:W0:Y:S01]  /*0630*/  LDC.64 R14, c[0x0][0x628] ;  /* 0x00018a00ff0e7b82 */ /* 0x000e220000000a00 */
[----:B------:R-:W-:Y:S02]  /*0640*/  IMAD.MOV.U32 R6, RZ, RZ, R16 ;  /* 0x000000ffff067224 */ /* 0x000fe400078e0010 */
[----:B------:R-:W-:-:S05]  /*0650*/  IMAD.MOV.U32 R7, RZ, RZ, R17 ;  /* 0x000000ffff077224 */ /* 0x000fca00078e0011 */
[----:B------:R-:W1:Y:S08]  /*0660*/  LDC R0, c[0x0][0x630] ;  /* 0x00018c00ff007b82 */ /* 0x000e700000000800 */
[----:B------:R-:W2:Y:S01]  /*0670*/  LDC.64 R20, c[0x0][0x620] ;  /* 0x00018800ff147b82 */ /* 0x000ea20000000a00 */
[----:B0-----:R-:W-:-:S04]  /*0680*/  ISETP.NE.U32.AND P0, PT, R14, RZ, PT ;  /* 0x000000ff0e00720c */ /* 0x001fc80003f05070 */
[----:B------:R-:W-:-:S13]  /*0690*/  ISETP.NE.AND.EX P0, PT, R15, RZ, PT, P0 ;  /* 0x000000ff0f00720c */ /* 0x000fda0003f05300 */
[----:B-12---:R-:W-:Y:S05]  /*06a0*/  @!P0 BRA `(.L_x_5) ;  /* 0x0000000000288947 */ /* 0x006fea0003800000 */
[----:B------:R-:W0:Y:S02]  /*06b0*/  LDC R11, c[0x0][0x634] ;  /* 0x00018d00ff0b7b82 */ /* 0x000e240000000800 */
[----:B0-----:R-:W-:-:S05]  /*06c0*/  IADD3 R11, P0, R16, R11, RZ ;  /* 0x0000000b100b7210 */ /* 0x001fca0007f1e0ff */
[----:B------:R-:W-:-:S04]  /*06d0*/  IMAD.X R13, RZ, RZ, R17, P0 ;  /* 0x000000ffff0d7224 */ /* 0x000fc800000e0611 */
[----:B------:R-:W-:-:S04]  /*06e0*/  IMAD.WIDE.U32 R6, R13, R14, RZ ;  /* 0x0000000e0d067225 */ /* 0x000fc800078e00ff */
[----:B------:R-:W-:-:S04]  /*06f0*/  IMAD.WIDE.U32 R8, P0, R11, R15, R6 ;  /* 0x0000000f0b087225 */ /* 0x000fc80007800006 */
[----:B------:R-:W-:-:S04]  /*0700*/  IMAD.WIDE.U32 R6, R11, R14, RZ ;  /* 0x0000000e0b067225 */ /* 0x000fc800078e00ff */
[----:B------:R-:W-:Y:S01]  /*0710*/  IMAD.X R11, RZ, RZ, RZ, P0 ;  /* 0x000000ffff0b7224 */ /* 0x000fe200000e06ff */
[----:B------:R-:W-:Y:S01]  /*0720*/  IADD3 RZ, P0, R7, R8, RZ ;  /* 0x0000000807ff7210 */ /* 0x000fe20007f1e0ff */
[----:B------:R-:W-:-:S04]  /*0730*/  IMAD.MOV.U32 R10, RZ, RZ, R9 ;  /* 0x000000ffff0a7224 */ /* 0x000fc800078e0009 */
[----:B------:R-:W-:-:S08]  /*0740*/  IMAD.WIDE.U32.X R6, R13, R15, R10, P0 ;  /* 0x0000000f0d067225 */ /* 0x000fd000000e040a */
.L_x_5:
[-CC-:B------:R-:W-:Y:S01]  /*0750*/  SHF.R.U64 R23, R6, R0.reuse, R7.reuse ;  /* 0x0000000006177219 */ /* 0x180fe20000001207 */
[----:B------:R-:W0:Y:S01]  /*0760*/  LDC R10, c[0x0][0x618] ;  /* 0x00018600ff0a7b82 */ /* 0x000e220000000800 */
[----:B------:R-:W-:Y:S01]  /*0770*/  SHF.R.U32.HI R5, RZ, R0, R7 ;  /* 0x00000000ff057219 */ /* 0x000fe20000011607 */
[----:B------:R-:W-:Y:S01]  /*0780*/  ULDC UR4, c[0x0][0x150] ;  /* 0x0000540000047ab9 */ /* 0x000fe20000000800 */
[----:B------:R-:W-:Y:S02]  /*0790*/  IADD3 R9, P0, RZ, -R23, RZ ;  /* 0x80000017ff097210 */ /* 0x000fe40007f1e0ff */
[----:B------:R-:W-:-:S03]  /*07a0*/  I2FP.F32.U32 R0, R4 ;  /* 0x0000000400007245 */ /* 0x000fc60000201000 */
[----:B------:R-:W1:Y:S01]  /*07b0*/  LDC.64 R28, c[0x0][0x640] ;  /* 0x00019000ff1c7b82 */ /* 0x000e620000000a00 */
[----:B------:R-:W-:Y:S02]  /*07c0*/  IMAD.X R11, RZ, RZ, ~R5, P0 ;  /* 0x000000ffff0b7224 */ /* 0x000fe400000e0e05 */
[----:B------:R-:W-:Y:S01]  /*07d0*/  FMUL R0, R0, UR4 ;  /* 0x0000000400007c20 */ /* 0x000fe20008400000 */
[----:B------:R-:W-:Y:S01]  /*07e0*/  IMAD.WIDE.U32 R6, R9, R20, R16 ;  /* 0x0000001409067225 */ /* 0x000fe200078e0010 */
[----:B------:R-:W-:-:S03]  /*07f0*/  ULDC UR4, c[0x0][0x154] ;  /* 0x0000550000047ab9 */ /* 0x000fc60000000800 */
[----:B------:R-:W-:Y:S01]  /*0800*/  IMAD R8, R11, R20, RZ ;  /* 0x000000140b087224 */ /* 0x000fe200078e02ff */
[----:B------:R-:W2:Y:S01]  /*0810*/  LDC R5, c[0x0][0x144] ;  /* 0x00005100ff057b82 */ /* 0x000ea20000000800 */
[----:B------:R-:W3:Y:S02]  /*0820*/  F2I.U32.TRUNC.NTZ R0, R0 ;  /* 0x0000000000007305 */ /* 0x000ee4000020f000 */
[----:B------:R-:W-:-:S04]  /*0830*/  IMAD R9, R9, R21, R8 ;  /* 0x0000001509097224 */ /* 0x000fc800078e0208 */
[----:B------:R-:W-:Y:S01]  /*0840*/  IMAD.IADD R7, R7, 0x1, R9 ;  /* 0x0000000107077824 */ /* 0x000fe200078e0209 */
[----:B------:R-:W4:Y:S01]  /*0850*/  LDC R12, c[0x0][0x608] ;  /* 0x00018200ff0c7b82 */ /* 0x000f220000000800 */
[----:B------:R-:W-:-:S03]  /*0860*/  IMAD.MOV.U32 R9, RZ, RZ, -0x1 ;  /* 0xffffffffff097424 */ /* 0x000fc600078e00ff */
[-CC-:B0-----:R-:W-:Y:S02]  /*0870*/  SHF.R.U64 R20, R6, R10.reuse, R7.reuse ;  /* 0x0000000a06147219 */ /* 0x181fe40000001207 */
[----:B------:R-:W-:Y:S02]  /*0880*/  I2FP.F32.U32 R6, R3 ;  /* 0x0000000300067245 */ /* 0x000fe40000201000 */
[----:B------:R-:W0:Y:S01]  /*0890*/  LDC R26, c[0x0][0x658] ;  /* 0x00019600ff1a7b82 */ /* 0x000e220000000800 */
[----:B-1----:R-:W-:Y:S01]  /*08a0*/  ISETP.NE.U32.AND P0, PT, R28, RZ, PT ;  /* 0x000000ff1c00720c */ /* 0x002fe20003f05070 */
[----:B---3--:R-:W-:Y:S01]  /*08b0*/  IMAD.MOV R8, RZ, RZ, -R0 ;  /* 0x000000ffff087224 */ /* 0x008fe200078e0a00 */
[----:B------:R-:W-:Y:S01]  /*08c0*/  SHF.R.U32.HI R7, RZ, R10, R7 ;  /* 0x0000000aff077219 */ /* 0x000fe20000011607 */
[----:B------:R-:W-:Y:S01]  /*08d0*/  FMUL R6, R6, UR4 ;  /* 0x0000000406067c20 */ /* 0x000fe20008400000 */
[----:B------:R-:W-:-:S03]  /*08e0*/  ISETP.NE.AND.EX P0, PT, R29, RZ, PT, P0 ;  /* 0x000000ff1d00720c */ /* 0x000fc60003f05300 */
[----:B------:R-:W1:Y:S01]  /*08f0*/  LDC R14, c[0x0][0x148] ;  /* 0x00005200ff0e7b82 */ /* 0x000e620000000800 */
[----:B--2---:R-:W-:-:S07]  /*0900*/  IMAD R0, R5, R8, R4 ;  /* 0x0000000805007224 */ /* 0x004fce00078e0204 */
[----:B------:R-:W2:Y:S01]  /*0910*/  LDC R24, c[0x0][0x600] ;  /* 0x00018000ff187b82 */ /* 0x000ea20000000800 */
[-CC-:B----4-:R-:W-:Y:S02]  /*0920*/  SHF.R.U64 R30, R20, R12.reuse, R7.reuse ;  /* 0x0000000c141e7219 */ /* 0x190fe40000001207 */
[----:B------:R-:W-:Y:S01]  /*0930*/  SHF.R.U32.HI R5, RZ, R12, R7 ;  /* 0x0000000cff057219 */ /* 0x000fe20000011607 */
[----:B------:R-:W-:Y:S01]  /*0940*/  IMAD.MOV.U32 R7, RZ, RZ, 0x1 ;  /* 0x00000001ff077424 */ /* 0x000fe200078e00ff */
[----:B------:R3:W4:Y:S03]  /*0950*/  F2I.U32.TRUNC.NTZ R12, R6 ;  /* 0x00000006000c7305 */ /* 0x000726000020f000 */
[----:B------:R-:W1:Y:S01]  /*0960*/  LDC R15, c[0x0][0x648] ;  /* 0x00019200ff0f7b82 */ /* 0x000e620000000800 */
[-C--:B0-----:R-:W-:Y:S02]  /*0970*/  SHF.L.U32 R4, R9, R26.reuse, RZ ;  /* 0x0000001a09047219 */ /* 0x081fe400000006ff */
[----:B------:R-:W-:-:S02]  /*0980*/  SHF.R.U64 R32, R30, R26, R5 ;  /* 0x0000001a1e207219 */ /* 0x000fc40000001205 */
[----:B------:R-:W-:Y:S02]  /*0990*/  LOP3.LUT R11, RZ, R4, RZ, 0x33, !PT ;  /* 0x00000004ff0b7212 */ /* 0x000fe400078e33ff */
[-C--:B------:R-:W-:Y:S01]  /*09a0*/  SHF.R.U32.HI R5, RZ, R26.reuse, R5 ;  /* 0x0000001aff057219 */ /* 0x080fe20000011605 */
[----:B------:R-:W0:Y:S01]  /*09b0*/  LDC R21, c[0x0][0x638] ;  /* 0x00018e00ff157b82 */ /* 0x000e220000000800 */
[----:B------:R-:W-:Y:S01]  /*09c0*/  SHF.L.U32 R10, R7, R26, RZ ;  /* 0x0000001a070a7219 */ /* 0x000fe200000006ff */
[----:B------:R-:W-:-:S06]  /*09d0*/  IMAD.MOV.U32 R4, RZ, RZ, R32 ;  /* 0x000000ffff047224 */ /* 0x000fcc00078e0020 */
[----:B------:R-:W0:Y:S01]  /*09e0*/  LDC R139, c[0x0][0x610] ;  /* 0x00018400ff8b7b82 */ /* 0x000e220000000800 */
[----:B---34-:R-:W-:Y:S05]  /*09f0*/  @!P0 BRA `(.L_x_6) ;  /* 0x0000000000288947 */ /* 0x018fea0003800000 */
[----:B------:R-:W3:Y:S02]  /*0a00*/  LDC R9, c[0x0][0x64c] ;  /* 0x00019300ff097b82 */ /* 0x000ee40000000800 */
[----:B---3--:R-:W-:-:S05]  /*0a10*/  IADD3 R9, P0, R32, R9, RZ ;  /* 0x0000000920097210 */ /* 0x008fca0007f1e0ff */
        /* <DEDUP_REMOVED lines=8> */
.L_x_6:
[----:B-1----:R-:W-:Y:S01]  /*0aa0*/  SHF.R.U64 R4, R4, R15, R5 ;  /* 0x0000000f04047219 */ /* 0x002fe20000001205 */
[----:B--2---:R-:W-:Y:S01]  /*0ab0*/  VIADD R5, R24, 0xffffffff ;  /* 0xffffffff18057836 */ /* 0x004fe20000000000 */
[----:B------:R-:W-:Y:S01]  /*0ac0*/  LOP3.LUT R11, R30, R11, RZ, 0xc0, !PT ;  /* 0x0000000b1e0b7212 */ /* 0x000fe200078ec0ff */
[----:B------:R-:W-:Y:S02]  /*0ad0*/  IMAD.MOV R12, RZ, RZ, -R12 ;  /* 0x000000ffff0c7224 */ /* 0x000fe400078e0a0c */
[----:B------:R-:W-:Y:S02]  /*0ae0*/  IMAD.MOV R6, RZ, RZ, -R4 ;  /* 0x000000ffff067224 */ /* 0x000fe400078e0a04 */
[----:B------:R-:W-:Y:S01]  /*0af0*/  IMAD R11, R10, R4, R11 ;  /* 0x000000040a0b7224 */ /* 0x000fe200078e020b */
[----:B------:R-:W-:Y:S01]  /*0b00*/  LOP3.LUT R4, R20, R5, RZ, 0xc0, !PT ;  /* 0x0000000514047212 */ /* 0x000fe200078ec0ff */
[----:B------:R-:W-:Y:S02]  /*0b10*/  @P3 IMAD R0, R14, R12, R3 ;  /* 0x0000000c0e003224 */ /* 0x000fe400078e0203 */
[----:B0-----:R-:W-:-:S02]  /*0b20*/  IMAD R3, R6, R21, R32 ;  /* 0x0000001506037224 */ /* 0x001fc400078e0220 */
[----:B------:R-:W-:Y:S02]  /*0b30*/  IMAD R139, R11, R139, R0 ;  /* 0x0000008b0b8b7224 */ /* 0x000fe400078e0200 */
[----:B------:R-:W-:Y:S02]  /*0b40*/  IMAD R4, R3, R24, R4 ;  /* 0x0000001803047224 */ /* 0x000fe400078e0204 */
[----:B------:R-:W-:-:S03]  /*0b50*/  IMAD.MOV.U32 R0, RZ, RZ, 0x1 ;  /* 0x00000001ff007424 */ /* 0x000fc600078e00ff */
[----:B------:R-:W-:Y:S02]  /*0b60*/  SEL R138, R4, R139, !P3 ;  /* 0x0000008b048a7207 */ /* 0x000fe40005800000 */
[----:B------:R-:W-:-:S07]  /*0b70*/  SEL R139, R139, R4, !P3 ;  /* 0x000000048b8b7207 */ /* 0x000fce0005800000 */
.L_x_4:
[----:B------:R-:W-:-:S08]  /*0b80*/  NOP ;  /* 0x0000000000007918 */ /* 0x000fd00000000000 */
[----:B------:R-:W0:Y:S02]  /*0b90*/  USETMAXREG.TRY_ALLOC.CTAPOOL UP0, 0xe8 ;  /* 0x000000e8000079c8 */ /* 0x000e240008000600 */
[----:B0-----:R-:W-:-:S13]  /*0ba0*/  PLOP3.LUT P0, PT, PT, PT, UP0, 0x80, 0x0 ;  /* 0x000000000000781c */ /* 0x001fda0003f0f008 */
[----:B------:R-:W-:Y:S05]  /*0bb0*/  @!P0 BRA `(.L_x_4) ;  /* 0xfffffffc00f08947 */ /* 0x000fea000383ffff */
[----:B------:R-:W-:Y:S01]  /*0bc0*/  ULDC.64 UR4, c[0x0][0x598] ;  /* 0x0001660000047ab9 */ /* 0x000fe20000000a00 */
[----:B------:R-:W-:Y:S01]  /*0bd0*/  ULDC.64 UR40, c[0x0][0x208] ;  /* 0x0000820000287ab9 */ /* 0x000fe20000000a00 */
[----:B------:R-:W-:-:S04]  /*0be0*/  ISETP.NE.U32.AND P0, PT, RZ, UR4, PT ;  /* 0x00000004ff007c0c */ /* 0x000fc8000bf05070 */
[----:B------:R-:W-:-:S13]  /*0bf0*/  ISETP.NE.AND.EX P0, PT, RZ, UR5, PT, P0 ;  /* 0x00000005ff007c0c */ /* 0x000fda000bf05300 */
[----:B------:R-:W-:Y:S05]  /*0c00*/  @!P0 BRA `(.L_x_7) ;  /* 0x00000000001c8947 */ /* 0x000fea0003800000 */
[----:B------:R-:W0:Y:S02]  /*0c10*/  LDC.64 R4, c[0x0][0x598] ;  /* 0x00016600ff047b82 */ /* 0x000e240000000a00 */
[----:B0-----:R-:W2:Y:S02]  /*0c20*/  LDG.E.64 R4, desc[UR40][R4.64] ;  /* 0x0000002804047981 */ /* 0x001ea4000c1e1b00 */
[----:B--2---:R-:W-:-:S04]  /*0c30*/  ISETP.NE.U32.AND P0, PT, R4, RZ, PT ;  /* 0x000000ff0400720c */ /* 0x004fc80003f05070 */
[----:B------:R-:W-:-:S13]  /*0c40*/  ISETP.NE.AND.EX P0, PT, R5, RZ, PT, P0 ;  /* 0x000000ff0500720c */ /* 0x000fda0003f05300 */
[----:B------:R-:W-:Y:S05]  /*0c50*/  @!P0 BRA `(.L_x_7) ;  /* 0x0000000000088947 */ /* 0x000fea0003800000 */
[----:B------:R0:W5:Y:S01]  /*0c60*/  LD.E R136, desc[UR40][R4.64] ;  /* 0x0000002804887980 */ /* 0x000162000c101900 */
[----:B------:R-:W-:Y:S05]  /*0c70*/  BRA `(.L_x_8) ;  /* 0x0000000000247947 */ /* 0x000fea0003800000 */
.L_x_7:
[----:B------:R-:W-:Y:S02]  /*0c80*/  ULDC.64 UR4, c[0x0][0x588] ;  /* 0x0001620000047ab9 */ /* 0x000fe40000000a00 */
[----:B------:R-:W-:-:S04]  /*0c90*/  ISETP.NE.U32.AND P0, PT, RZ, UR4, PT ;  /* 0x00000004ff007c0c */ /* 0x000fc8000bf05070 */
[----:B------:R-:W-:-:S13]  /*0ca0*/  ISETP.NE.AND.EX P0, PT, RZ, UR5, PT, P0 ;  /* 0x00000005ff007c0c */ /* 0x000fda000bf05300 */
[----:B------:R-:W-:Y:S05]  /*0cb0*/  @!P0 BRA `(.L_x_9) ;  /* 0x00000000000c8947 */ /* 0x000fea0003800000 */
[----:B------:R-:W0:Y:S02]  /*0cc0*/  LDC.64 R136, c[0x0][0x588] ;  /* 0x00016200ff887b82 */ /* 0x000e240000000a00 */
[----:B0-----:R1:W5:Y:S01]  /*0cd0*/  LDG.E R136, desc[UR40][R136.64] ;  /* 0x0000002888887981 */ /* 0x001362000c1e1900 */
[----:B------:R-:W-:Y:S05]  /*0ce0*/  BRA `(.L_x_8) ;  /* 0x0000000000087947 */ /* 0x000fea0003800000 */
.L_x_9:
[----:B------:R-:W-:Y:S02]  /*0cf0*/  ULDC UR4, c[0x0][0x580] ;  /* 0x0001600000047ab9 */ /* 0x000fe40000000800 */
[----:B------:R-:W-:-:S07]  /*0d00*/  IMAD.U32 R136, RZ, RZ, UR4 ;  /* 0x00000004ff887e24 */ /* 0x000fce000f8e00ff */
.L_x_8:
[----:B------:R-:W-:Y:S02]  /*0d10*/  ULDC.64 UR4, c[0x0][0x5a0] ;  /* 0x0001680000047ab9 */ /* 0x000fe40000000a00 */
[----:B------:R-:W-:-:S04]  /*0d20*/  ISETP.NE.U32.AND P0, PT, RZ, UR4, PT ;  /* 0x00000004ff007c0c */ /* 0x000fc8000bf05070 */
[----:B------:R-:W-:-:S13]  /*0d30*/  ISETP.NE.AND.EX P0, PT, RZ, UR5, PT, P0 ;  /* 0x00000005ff007c0c */ /* 0x000fda000bf05300 */
[----:B------:R-:W-:Y:S05]  /*0d40*/  @!P0 BRA `(.L_x_10) ;  /* 0x00000000001c8947 */ /* 0x000fea0003800000 */
[----:B0-----:R-:W0:Y:S02]  /*0d50*/  LDC.64 R4, c[0x0][0x5a0] ;  /* 0x00016800ff047b82 */ /* 0x001e240000000a00 */
[----:B0-----:R-:W2:Y:S02]  /*0d60*/  LDG.E.64 R4, desc[UR40][R4.64] ;  /* 0x0000002804047981 */ /* 0x001ea4000c1e1b00 */
[----:B--2---:R-:W-:-:S04]  /*0d70*/  ISETP.NE.U32.AND P0, PT, R4, RZ, PT ;  /* 0x000000ff0400720c */ /* 0x004fc80003f05070 */
[----:B------:R-:W-:-:S13]  /*0d80*/  ISETP.NE.AND.EX P0, PT, R5, RZ, PT, P0 ;  /* 0x000000ff0500720c */ /* 0x000fda0003f05300 */
[----:B------:R-:W-:Y:S05]  /*0d90*/  @!P0 BRA `(.L_x_10) ;  /* 0x0000000000088947 */ /* 0x000fea0003800000 */
[----:B-1----:R0:W5:Y:S01]  /*0da0*/  LD.E R137, desc[UR40][R4.64] ;  /* 0x0000002804897980 */ /* 0x002162000c101900 */
[----:B------:R-:W-:Y:S05]  /*0db0*/  BRA `(.L_x_11) ;  /* 0x0000000000247947 */ /* 0x000fea0003800000 */
.L_x_10:
[----:B------:R-:W-:Y:S02]  /*0dc0*/  ULDC.64 UR4, c[0x0][0x590] ;  /* 0x0001640000047ab9 */ /* 0x000fe40000000a00 */
[----:B------:R-:W-:-:S04]  /*0dd0*/  ISETP.NE.U32.AND P0, PT, RZ, UR4, PT ;  /* 0x00000004ff007c0c */ /* 0x000fc8000bf05070 */
[----:B------:R-:W-:-:S13]  /*0de0*/  ISETP.NE.AND.EX P0, PT, RZ, UR5, PT, P0 ;  /* 0x00000005ff007c0c */ /* 0x000fda000bf05300 */
[----:B------:R-:W-:Y:S05]  /*0df0*/  @!P0 BRA `(.L_x_12) ;  /* 0x00000000000c8947 */ /* 0x000fea0003800000 */
[----:B0-----:R-:W1:Y:S02]  /*0e00*/  LDC.64 R4, c[0x0][0x590] ;  /* 0x00016400ff047b82 */ /* 0x001e640000000a00 */
[----:B-1----:R1:W5:Y:S01]  /*0e10*/  LDG.E R137, desc[UR40][R4.64] ;  /* 0x0000002804897981 */ /* 0x002362000c1e1900 */
[----:B------:R-:W-:Y:S05]  /*0e20*/  BRA `(.L_x_11) ;  /* 0x0000000000087947 */ /* 0x000fea0003800000 */
.L_x_12:
[----:B------:R-:W-:Y:S02]  /*0e30*/  ULDC UR4, c[0x0][0x584] ;  /* 0x0001610000047ab9 */ /* 0x000fe40000000800 */
[----:B-1----:R-:W-:-:S07]  /*0e40*/  IMAD.U32 R137, RZ, RZ, UR4 ;  /* 0x00000004ff897e24 */ /* 0x002fce000f8e00ff */
.L_x_11:
[----:B------:R-:W-:-:S13]  /*0e50*/  LOP3.LUT P0, RZ, R0, 0xff, RZ, 0xc0, !PT ;  /* 0x000000ff00ff7812 */ /* 0x000fda000780c0ff */
[----:B------:R-:W-:Y:S05]  /*0e60*/  @!P0 EXIT ;  /* 0x000000000000894d */ /* 0x000fea0003800000 */
[----:B------:R-:W-:Y:S01]  /*0e70*/  ULDC UR4, c[0x0][0x28c] ;  /* 0x0000a30000047ab9 */ /* 0x000fe20000000800 */
[----:B------:R-:W-:Y:S01]  /*0e80*/  LOP3.LUT R148, R19, 0x1, RZ, 0xfc, !PT ;  /* 0x0000000113947812 */ /* 0x000fe200078efcff */
[----:B------:R-:W-:Y:S01]  /*0e90*/  UIADD3 UR4, UR4, 0x7f, URZ ;  /* 0x0000007f04047890 */ /* 0x000fe2000fffe03f */
[----:B------:R-:W-:Y:S01]  /*0ea0*/  UMOV UR36, URZ ;  /* 0x0000003f00247c82 */ /* 0x000fe20008000000 */
[----:B------:R-:W-:Y:S02]  /*0eb0*/  UMOV UR37, URZ ;  /* 0x0000003f00257c82 */ /* 0x000fe40008000000 */
[----:B------:R-:W-:-:S04]  /*0ec0*/  USHF.R.S32.HI UR5, URZ, 0x1f, UR4 ;  /* 0x0000001f3f057899 */ /* 0x000fc80008011404 */
[----:B------:R-:W-:-:S04]  /*0ed0*/  ULEA.HI UR5, UR5, UR4, URZ, 0x7 ;  /* 0x0000000405057291 */ /* 0x000fc8000f8f383f */
[----:B------:R-:W-:-:S12]  /*0ee0*/  USHF.R.S32.HI UR38, URZ, 0x7, UR5 ;  /* 0x000000073f267899 */ /* 0x000fd80008011405 */
.L_x_252:
[----:B------:R-:W-:Y:S01]  /*0ef0*/  LOP3.LUT R0, R18, 0x80, RZ, 0xc0, !PT ;  /* 0x0000008012007812 */ /* 0x000fe200078ec0ff */
[----:B------:R-:W2:Y:S01]  /*0f00*/  S2UR UR6, SR_CgaCtaId ;  /* 0x00000000000679c3 */ /* 0x000ea20000008800 */
[----:B------:R-:W-:Y:S02]  /*0f10*/  UMOV UR39, 0x400 ;  /* 0x0000040000277882 */ /* 0x000fe40000000000 */
[----:B------:R-:W-:-:S06]  /*0f20*/  SHF.R.U32.HI R0, RZ, 0x7, R0 ;  /* 0x00000007ff007819 */ /* 0x000fcc0000011600 */
[----:B---3--:R-:W3:Y:S01]  /*0f30*/  SHFL.IDX PT, R0, R0, RZ, 0x1f ;  /* 0x00001fff00007589 */ /* 0x008ee200000e0000 */
[----:B--2---:R-:W-:Y:S01]  /*0f40*/  ULEA UR39, UR6, UR39, 0x18 ;  /* 0x0000002706277291 */ /* 0x004fe2000f8ec03f */
[----:B---3--:R-:W-:-:S13]  /*0f50*/  R2UR UR4, R0 ;  /* 0x00000000000472ca */ /* 0x008fda00000e0000 */
[----:B------:R-:W-:-:S04]  /*0f60*/  ULEA.HI UR5, UR4, UR4, URZ, 0x1 ;  /* 0x0000000404057291 */ /* 0x000fc8000f8f083f */
[----:B------:R-:W-:-:S04]  /*0f70*/  ULOP3.LUT UR5, UR5, 0x7fffe, URZ, 0xc0, !UPT ;  /* 0x0007fffe05057892 */ /* 0x000fc8000f8ec03f */
[----:B------:R-:W-:-:S03]  /*0f80*/  UIADD3 UR5, UR4, -UR5, URZ ;  /* 0x8000000504057290 */ /* 0x000fc6000fffe03f */
[----:B------:R-:W-:Y:S01]  /*0f90*/  ULDC UR4, c[0x0][0x28c] ;  /* 0x0000a30000047ab9 */ /* 0x000fe20000000800 */
[----:B------:R-:W-:Y:S01]  /*0fa0*/  ULEA UR5, UR5, UR39, 0xd ;  /* 0x0000002705057291 */ /* 0x000fe2000f8e683f */
[----:B------:R-:W-:-:S03]  /*0fb0*/  ISETP.LT.AND P0, PT, RZ, UR4, PT ;  /* 0x00000004ff007c0c */ /* 0x000fc6000bf01270 */
[----:B------:R-:W-:-:S04]  /*0fc0*/  UIADD3 UR5, UR5, 0x100, URZ ;  /* 0x0000010005057890 */ /* 0x000fc8000fffe03f */
[----:B------:R-:W-:-:S04]  /*0fd0*/  USHF.R.U32.HI UR5, URZ, 0x4, UR5 ;  /* 0x000000043f057899 */ /* 0x000fc80008011605 */
[----:B------:R-:W-:Y:S02]  /*0fe0*/  ULOP3.LUT UR42, UR5, 0x3fff, URZ, 0xc0, !UPT ;  /* 0x00003fff052a7892 */ /* 0x000fe4000f8ec03f */
[----:B01--45:R-:W-:Y:S10]  /*0ff0*/  @P0 BRA `(.L_x_13) ;  /* 0x0000000000400947 */ /* 0x033ff40003800000 */
[----:B------:R-:W-:Y:S01]  /*1000*/  MOV R0, 0x0 ;  /* 0x0000000000007802 */ /* 0x000fe20000000f00 */
[----:B------:R-:W-:Y:S01]  /*1010*/  ULDC.64 UR4, c[0x4][0x68] ;  /* 0x01001a0000047ab9 */ /* 0x000fe20000000a00 */
[----:B------:R-:W-:Y:S01]  /*1020*/  ULDC.64 UR6, c[0x4][0x8] ;  /* 0x0100020000067ab9 */ /* 0x000fe20000000a00 */
[----:B01----:R-:W-:Y:S01]  /*1030*/  IMAD.U32 R4, RZ, RZ, UR4 ;  /* 0x00000004ff047e24 */ /* 0x003fe2000f8e00ff */
[----:B------:R0:W1:Y:S01]  /*1040*/  LDC.64 R14, c[0x4][R0] ;  /* 0x01000000000e7b82 */ /* 0x0000620000000a00 */
[----:B------:R-:W-:Y:S01]  /*1050*/  IMAD.U32 R5, RZ, RZ, UR5 ;  /* 0x00000005ff057e24 */ /* 0x000fe2000f8e00ff */
[----:B------:R-:W-:Y:S01]  /*1060*/  ULDC.64 UR4, c[0x4][0x70] ;  /* 0x01001c0000047ab9 */ /* 0x000fe20000000a00 */
[----:B------:R-:W-:Y:S02]  /*1070*/  IMAD.U32 R10, RZ, RZ, UR6 ;  /* 0x00000006ff0a7e24 */ /* 0x000fe4000f8e00ff */
[----:B------:R-:W-:Y:S02]  /*1080*/  IMAD.U32 R6, RZ, RZ, UR4 ;  /* 0x00000004ff067e24 */ /* 0x000fe4000f8e00ff */
[----:B------:R-:W-:-:S02]  /*1090*/  IMAD.U32 R7, RZ, RZ, UR5 ;  /* 0x00000005ff077e24 */ /* 0x000fc4000f8e00ff */
[----:B------:R-:W-:Y:S02]  /*10a0*/  IMAD.U32 R11, RZ, RZ, UR7 ;  /* 0x00000007ff0b7e24 */ /* 0x000fe4000f8e00ff */
[----:B------:R-:W-:Y:S02]  /*10b0*/  IMAD.MOV.U32 R8, RZ, RZ, 0x1e1 ;  /* 0x000001e1ff087424 */ /* 0x000fe400078e00ff */
[----:B------:R-:W-:Y:S02]  /*10c0*/  IMAD.MOV.U32 R12, RZ, RZ, 0x1 ;  /* 0x00000001ff0c7424 */ /* 0x000fe400078e00ff */
[----:B0-----:R-:W-:-:S07]  /*10d0*/  IMAD.MOV.U32 R13, RZ, RZ, RZ ;  /* 0x000000ffff0d7224 */ /* 0x001fce00078e00ff */
[----:B------:R-:W-:-:S07]  /*10e0*/  LEPC R20, `(.L_x_13) ;  /* 0x000000001014794e */ /* 0x000fce0000000000 */
[----:B-1---5:R-:W-:Y:S05]  /*10f0*/  CALL.ABS.NOINC R14 ;  /* 0x000000000e007343 */ /* 0x022fea0003c00000 */
.L_x_13:
[----:B------:R-:W-:-:S13]  /*1100*/  ISETP.NE.AND P0, PT, R148, 0x3, PT ;  /* 0x000000039400780c */ /* 0x000fda0003f05270 */
[----:B------:R-:W-:Y:S05]  /*1110*/  @!P0 BRA `(.L_x_14) ;  /* 0x0000000000048947 */ /* 0x000fea0003800000 */
[----:B------:R-:W-:Y:S01]  /*1120*/  BPT.TRAP 0x1 ;  /* 0x000000040000795c */ /* 0x000fe20000300000 */
.L_x_14:
[----:B------:R-:W-:Y:S02]  /*1130*/  IMAD.U32 R3, RZ, RZ, UR37 ;  /* 0x00000025ff037e24 */ /* 0x000fe4000f8e00ff */
[----:B------:R-:W-:-:S03]  /*1140*/  IMAD.U32 R0, RZ, RZ, UR36 ;  /* 0x00000024ff007e24 */ /* 0x000fc6000f8e00ff */
[----:B------:R-:W-:Y:S02]  /*1150*/  LEA R3, R3, UR39, 0x3 ;  /* 0x0000002703037c11 */ /* 0x000fe4000f8e18ff */
[----:B------:R-:W-:-:S04]  /*1160*/  SHF.L.U32 R0, R0, 0x1f, RZ ;  /* 0x0000001f00007819 */ /* 0x000fc800000006ff */
[----:B------:R2:W3:Y:S01]  /*1170*/  SYNCS.PHASECHK.TRANS64.TRYWAIT P1, [R3+URZ], R0 ;  /* 0x00000000030075a7 */ /* 0x0004e2000802017f */
[----:B------:R-:W-:Y:S05]  /*1180*/  @!P0 BRA `(.L_x_15) ;  /* 0x0000000000048947 */ /* 0x000fea0003800000 */
[----:B------:R-:W-:Y:S01]  /*1190*/  BPT.TRAP 0x1 ;  /* 0x000000040000795c */ /* 0x000fe20000300000 */
.L_x_15:
[----:B---3--:R-:W-:Y:S05]  /*11a0*/  @P1 BRA `(.L_x_16) ;  /* 0x0000000000081947 */ /* 0x008fea0003800000 */
[----:B------:R-:W3:Y:S02]  /*11b0*/  SYNCS.PHASECHK.TRANS64.TRYWAIT P1, [R3+URZ], R0 ;  /* 0x00000000030075a7 */ /* 0x000ee4000802017f */
[----:B---3--:R-:W-:Y:S05]  /*11c0*/  @!P1 BRA `(.L_x_17) ;  /* 0x000000e400d49947 */ /* 0x008fea0003800000 */
.L_x_16:
[----:B------:R-:W-:-:S04]  /*11d0*/  UISETP.LT.AND UP0, UPT, UR38, 0x1, UPT ;  /* 0x000000012600788c */ /* 0x000fc8000bf01270 */
[----:B------:R-:W-:-:S06]  /*11e0*/  USEL UR4, UR38, 0x1, UP0 ;  /* 0x0000000126047887 */ /* 0x000fcc0008000000 */
[----:B--23--:R-:W-:Y:S01]  /*11f0*/  IMAD.U32 R0, RZ, RZ, UR4 ;  /* 0x00000004ff007e24 */ /* 0x00cfe2000f8e00ff */
[----:B------:R-:W-:Y:S05]  /*1200*/  WARPSYNC.ALL ;  /* 0x0000000000007948 */ /* 0x000fea0003800000 */
[----:B------:R-:W-:-:S04]  /*1210*/  IADD3 R0, -R0, UR38, RZ ;  /* 0x0000002600007c10 */ /* 0x000fc8000fffe1ff */
[----:B------:R-:W-:Y:S01]  /*1220*/  ISETP.GE.AND P1, PT, R0, 0x1, PT ;  /* 0x000000010000780c */ /* 0x000fe20003f26270 */
[----:B------:R-:W-:Y:S01]  /*1230*/  UIADD3 UR4, UR39, 0x20100, URZ ;  /* 0x0002010027047890 */ /* 0x000fe2000fffe03f */
[----:B------:R-:W-:Y:S01]  /*1240*/  WARPGROUP.ARRIVE ;  /* 0x00000000000079c5 */ /* 0x000fe20000000000 */
[----:B------:R-:W-:Y:S01]  /*1250*/  UMOV UR9, 0x40000040 ;  /* 0x4000004000097882 */ /* 0x000fe20000000000 */
[----:B------:R-:W-:Y:S01]  /*1260*/  UMOV UR11, 0x40000040 ;  /* 0x40000040000b7882 */ /* 0x000fe20000000000 */
[----:B------:R-:W-:Y:S01]  /*1270*/  USHF.R.U32.HI UR4, URZ, 0x4, UR4 ;  /* 0x000000043f047899 */ /* 0x000fe20008011604 */
[----:B------:R-:W-:Y:S01]  /*1280*/  UMOV UR17, UR9 ;  /* 0x0000000900117c82 */ /* 0x000fe20008000000 */
[----:B------:R-:W-:Y:S02]  /*1290*/  UMOV UR19, 0x40000040 ;  /* 0x4000004000137882 */ /* 0x000fe40000000000 */
[----:B------:R-:W-:Y:S02]  /*12a0*/  ULOP3.LUT UR5, UR4, 0x3fff, URZ, 0xc0, !UPT ;  /* 0x00003fff04057892 */ /* 0x000fe4000f8ec03f */
[----:B------:R-:W-:-:S02]  /*12b0*/  ULOP3.LUT UR4, UR42, 0x10000, URZ, 0xfc, !UPT ;  /* 0x000100002a047892 */ /* 0x000fc4000f8efc3f */
[----:B------:R-:W-:Y:S02]  /*12c0*/  ULOP3.LUT UR5, UR5, 0x10000, URZ, 0xfc, !UPT ;  /* 0x0001000005057892 */ /* 0x000fe4000f8efc3f */
[----:B------:R-:W-:Y:S02]  /*12d0*/  ULEA UR7, UR37, UR4, 0xc ;  /* 0x0000000425077291 */ /* 0x000fe4000f8e603f */
[----:B------:R-:W-:Y:S01]  /*12e0*/  UIMAD UR6, UR37, 0x700, UR5 ;  /* 0x00000700250678a4 */ /* 0x000fe2000f8e0205 */
[----:B------:R-:W-:Y:S01]  /*12f0*/  UMOV UR13, UR9 ;  /* 0x00000009000d7c82 */ /* 0x000fe20008000000 */
[----:B------:R-:W-:Y:S02]  /*1300*/  UMOV UR15, 0x40000040 ;  /* 0x40000040000f7882 */ /* 0x000fe40000000000 */
[----:B------:R-:W-:Y:S01]  /*1310*/  UIADD3 UR18, UR6, 0x80, URZ ;  /* 0x0000008006127890 */ /* 0x000fe2000fffe03f */
[----:B------:R-:W-:Y:S02]  /*1320*/  UMOV UR8, UR7 ;  /* 0x0000000700087c82 */ /* 0x000fe40008000000 */
[----:B------:R-:W-:Y:S01]  /*1330*/  UMOV UR10, UR6 ;  /* 0x00000006000a7c82 */ /* 0x000fe20008000000 */
[----:B------:R-:W-:Y:S01]  /*1340*/  UMOV UR16, UR8 ;  /* 0x0000000800107c82 */ /* 0x000fe20008000000 */
[----:B------:R-:W-:Y:S01]  /*1350*/  HGMMA.64x16x16.F32.BF16 R128, gdesc[UR8], RZ, !UPT, gsb0 ;  /* 0x00200000088079f0 */ /* 0x000fe2000c0018ff */
[----:B------:R-:W-:Y:S01]  /*1360*/  UIADD3 UR14, UR6, 0x100, URZ ;  /* 0x00000100060e7890 */ /* 0x000fe2000fffe03f */
[----:B------:R-:W-:Y:S01]  /*1370*/  UMOV UR12, UR8 ;  /* 0x00000008000c7c82 */ /* 0x000fe20008000000 */
[----:B------:R-:W-:Y:S01]  /*1380*/  UIADD3 UR22, UR6, 0x180, URZ ;  /* 0x0000018006167890 */ /* 0x000fe2000fffe03f */
[----:B------:R-:W-:Y:S01]  /*1390*/  UMOV UR20, UR8 ;  /* 0x0000000800147c82 */ /* 0x000fe20008000000 */
[----:B------:R-:W-:Y:S01]  /*13a0*/  UMOV UR21, UR9 ;  /* 0x0000000900157c82 */ /* 0x000fe20008000000 */
[----:B------:R-:W-:Y:S01]  /*13b0*/  UMOV UR23, 0x40000040 ;  /* 0x4000004000177882 */ /* 0x000fe20000000000 */
        /* <DEDUP_REMOVED lines=13> */
[----:B------:R-:W-:Y:S01]  /*1490*/  UMOV UR9, 0x40000040 ;  /* 0x4000004000097882 */ /* 0x000fe20000000000 */
[----:B------:R-:W-:-:S02]  /*14a0*/  WARPGROUP.DEPBAR.LE gsb0, 0x0 ;  /* 0x00008000000079c5 */ /* 0x000fc40000010000 */
[----:B------:R-:W-:-:S06]  /*14b0*/  WARPGROUP.ARRIVE ;  /* 0x00000000000079c5 */ /* 0x000fcc0000000000 */
[----:B------:R-:W-:Y:S03]  /*14c0*/  HGMMA.64x16x16.F32.BF16 R112, gdesc[UR16], RZ, !UPT, gsb0 ;  /* 0x00200000107079f0 */ /* 0x000fe6000c0018ff */
[----:B------:R-:W-:Y:S02]  /*14d0*/  WARPGROUP.DEPBAR.LE gsb0, 0x0 ;  /* 0x00008000000079c5 */ /* 0x000fe40000010000 */
[----:B------:R-:W-:-:S06]  /*14e0*/  WARPGROUP.ARRIVE ;  /* 0x00000000000079c5 */ /* 0x000fcc0000000000 */
[----:B------:R-:W-:Y:S01]  /*14f0*/  HGMMA.64x16x16.F32.BF16 R96, gdesc[UR12], RZ, !UPT, gsb0 ;  /* 0x002000000c6079f0 */ /* 0x000fe2000c0018ff */
[----:B------:R-:W-:-:S07]  /*1500*/  UIADD3 UR12, UR7, 0x2, URZ ;  /* 0x00000002070c7890 */ /* 0x000fce000fffe03f */
[----:B------:R-:W-:Y:S01]  /*1510*/  UMOV UR8, UR12 ;  /* 0x0000000c00087c82 */ /* 0x000fe20008000000 */
[----:B------:R-:W-:Y:S02]  /*1520*/  WARPGROUP.DEPBAR.LE gsb0, 0x0 ;  /* 0x00008000000079c5 */ /* 0x000fe40000010000 */
[----:B------:R-:W-:-:S06]  /*1530*/  WARPGROUP.ARRIVE ;  /* 0x00000000000079c5 */ /* 0x000fcc0000000000 */
[----:B------:R-:W-:Y:S03]  /*1540*/  HGMMA.64x16x16.F32.BF16 R80, gdesc[UR20], RZ, !UPT, gsb0 ;  /* 0x00200000145079f0 */ /* 0x000fe6000c0018ff */
        /* <DEDUP_REMOVED lines=8> */
[----:B------:R-:W-:Y:S01]  /*15d0*/  HGMMA.64x16x16.F32.BF16 R32, gdesc[UR28], RZ, !UPT, gsb0 ;  /* 0x002000001c2079f0 */ /* 0x000fe2000c0018ff */
[----:B------:R-:W-:Y:S01]  /*15e0*/  UMOV UR28, UR42 ;  /* 0x0000002a001c7c82 */ /* 0x000fe20008000000 */
[----:B------:R-:W-:Y:S01]  /*15f0*/  UMOV UR29, 0x40000040 ;  /* 0x40000040001d7882 */ /* 0x000fe20000000000 */
[----:B------:R-:W-:Y:S01]  /*1600*/  UMOV UR32, UR28 ;  /* 0x0000001c00207c82 */ /* 0x000fe20008000000 */
        /* <DEDUP_REMOVED lines=9> */
[----:B------:R-:W-:Y:S01]  /*16a0*/  UIADD3 UR42, UR7, 0x404, URZ ;  /* 0x00000404072a7890 */ /* 0x000fe2000fffe03f */
[----:B------:R-:W-:-:S02]  /*16b0*/  WARPGROUP.DEPBAR.LE gsb0, 0x0 ;  /* 0x00008000000079c5 */ /* 0x000fc40000010000 */
[----:B------:R-:W-:-:S06]  /*16c0*/  WARPGROUP.ARRIVE ;  /* 0x00000000000079c5 */ /* 0x000fcc0000000000 */
[----:B------:R-:W-:Y:S01]  /*16d0*/  HGMMA.64x16x16.F32.BF16 R24, gdesc[UR28], RZ, !UPT, gsb0 ;  /* 0x002000001c1879f0 */ /* 0x000fe2000c0018ff */
[----:B------:R-:W-:Y:S01]  /*16e0*/  UMOV UR30, UR10 ;  /* 0x0000000a001e7c82 */ /* 0x000fe20008000000 */
[----:B------:R-:W-:Y:S01]  /*16f0*/  UMOV UR31, UR11 ;  /* 0x0000000b001f7c82 */ /* 0x000fe20008000000 */
[----:B------:R-:W-:Y:S01]  /*1700*/  UMOV UR11, 0x40000040 ;  /* 0x40000040000b7882 */ /* 0x000fe20000000000 */
[----:B------:R-:W-:Y:S02]  /*1710*/  WARPGROUP.DEPBAR.LE gsb0, 0x0 ;  /* 0x00008000000079c5 */ /* 0x000fe40000010000 */
[----:B------:R-:W-:-:S06]  /*1720*/  WARPGROUP.ARRIVE ;  /* 0x00000000000079c5 */ /* 0x000fcc0000000000 */
[----:B------:R-:W-:Y:S01]  /*1730*/  HGMMA.64x16x16.F32.BF16 R40, gdesc[UR32], RZ, !UPT, gsb0 ;  /* 0x00200000202879f0 */ /* 0x000fe2000c0018ff */
[----:B------:R-:W-:Y:S01]  /*1740*/  UIADD3 UR34, UR6, 0x202, URZ ;  /* 0x0000020206227890 */ /* 0x000fe2000fffe03f */
        /* <DEDUP_REMOVED lines=23> */
[----:B------:R-:W-:-:S04]  /*18c0*/  UMOV UR15, 0x40000040 ;  /* 0x40000040000f7882 */ /* 0x000fc80000000000 */
[----:B------:R-:W-:Y:S01]  /*18d0*/  UMOV UR10, UR14 ;  /* 0x0000000e000a7c82 */ /* 0x000fe20008000000 */
[----:B------:R-:W-:Y:S01]  /*18e0*/  UIADD3 UR14, UR6, 0x182, URZ ;  /* 0x00000182060e7890 */ /* 0x000fe2000fffe03f */
        /* <DEDUP_REMOVED lines=16> */
[----:B------:R-:W-:Y:S03]  /*19f0*/  HGMMA.64x16x16.F32.BF16 R128, gdesc[UR8], R128, gsb0 ;  /* 0x00200000088079f0 */ /* 0x000fe60008001880 */
        /* <DEDUP_REMOVED lines=8> */
[----:B------:R-:W-:Y:S01]  /*1a80*/  HGMMA.64x16x16.F32.BF16 R80, gdesc[UR12], R80, gsb0 ;  /* 0x002000000c5079f0 */ /* 0x000fe20008001850 */
[----:B------:R-:W-:Y:S02]  /*1a90*/  UIADD3 UR12, UR7, 0x402, URZ ;  /* 0x00000402070c7890 */ /* 0x000fe4000fffe03f */
        /* <DEDUP_REMOVED lines=23> */
[----:B------:R-:W-:-:S02]  /*1c10*/  WARPGROUP.DEPBAR.LE gsb0, 0x0 ;  /* 0x00008000000079c5 */ /* 0x000fc40000010000 */
[----:B------:R-:W-:-:S06]  /*1c20*/  WARPGROUP.ARRIVE ;  /* 0x00000000000079c5 */ /* 0x000fcc0000000000 */
[----:B------:R-:W-:Y:S01]  /*1c30*/  HGMMA.64x16x16.F32.BF16 R24, gdesc[UR28], R24, gsb0 ;  /* 0x002000001c1879f0 */ /* 0x000fe20008001818 */
[----:B------:R-:W-:Y:S01]  /*1c40*/  UIADD3 UR30, UR6, 0x304, URZ ;  /* 0x00000304061e7890 */ /* 0x000fe2000fffe03f */
[----:B------:R-:W-:Y:S01]  /*1c50*/  UMOV UR31, 0x40000040 ;  /* 0x40000040001f7882 */ /* 0x000fe20000000000 */
[----:B------:R-:W-:Y:S02]  /*1c60*/  WARPGROUP.DEPBAR.LE gsb0, 0x0 ;  /* 0x00008000000079c5 */ /* 0x000fe40000010000 */
        /* <DEDUP_REMOVED lines=12> */
[----:B------:R-:W-:Y:S02]  /*1d30*/  UIADD3 UR12, UR7, 0x4, URZ ;  /* 0x00000004070c7890 */ /* 0x000fe4000fffe03f */
[----:B------:R-:W-:Y:S02]  /*1d40*/  UIADD3 UR13, UR6, 0x4, URZ ;  /* 0x00000004060d7890 */ /* 0x000fe4000fffe03f */
        /* <DEDUP_REMOVED lines=15> */
[----:B------:R-:W-:Y:S01]  /*1e40*/  UMOV UR8, UR12 ;  /* 0x0000000c00087c82 */ /* 0x000fe20008000000 */
[----:B------:R-:W-:Y:S01]  /*1e50*/  UMOV UR9, 0x40000040 ;  /* 0x4000004000097882 */ /* 0x000fe20000000000 */
        /* <DEDUP_REMOVED lines=17> */
[----:B------:R-:W-:Y:S02]  /*1f70*/  UMOV UR9, 0x40000040 ;  /* 0x4000004000097882 */ /* 0x000fe40000000000 */
[----:B------:R-:W-:Y:S02]  /*1f80*/  WARPGROUP.DEPBAR.LE gsb0, 0x0 ;  /* 0x00008000000079c5 */ /* 0x000fe40000010000 */
[----:B------:R-:W-:-:S06]  /*1f90*/  WARPGROUP.ARRIVE ;  /* 0x00000000000079c5 */ /* 0x000fcc0000000000 */
[----:B------:R-:W-:Y:S03]  /*1fa0*/  HGMMA.64x16x16.F32.BF16 R112, gdesc[UR16], R112, gsb0 ;  /* 0x00200000107079f0 */ /* 0x000fe60008001870 */
[----:B------:R-:W-:Y:S02]  /*1fb0*/  WARPGROUP.DEPBAR.LE gsb0, 0x0 ;  /* 0x00008000000079c5 */ /* 0x000fe40000010000 */
[----:B------:R-:W-:-:S06]  /*1fc0*/  WARPGROUP.ARRIVE ;  /* 0x00000000000079c5 */ /* 0x000fcc0000000000 */
[----:B------:R-:W-:Y:S01]  /*1fd0*/  HGMMA.64x16x16.F32.BF16 R96, gdesc[UR12], R96, gsb0 ;  /* 0x002000000c6079f0 */ /* 0x000fe20008001860 */
[----:B------:R-:W-:-:S07]  /*1fe0*/  UIADD3 UR12, UR7, 0x6, URZ ;  /* 0x00000006070c7890 */ /* 0x000fce000fffe03f */
[----:B------:R-:W-:Y:S01]  /*1ff0*/  UMOV UR8, UR12 ;  /* 0x0000000c00087c82 */ /* 0x000fe20008000000 */
        /* <DEDUP_REMOVED lines=27> */
[----:B------:R-:W-:Y:S01]  /*21b0*/  HGMMA.64x16x16.F32.BF16 R24, gdesc[UR28], R24, gsb0 ;  /* 0x002000001c1879f0 */ /* 0x000fe20008001818 */
[----:B------:R-:W-:Y:S01]  /*21c0*/  UMOV UR30, UR10 ;  /* 0x0000000a001e7c82 */ /* 0x000fe20008000000 */
[----:B------:R-:W-:Y:S01]  /*21d0*/  UMOV UR31, UR11 ;  /* 0x0000000b001f7c82 */ /* 0x000fe20008000000 */
[----:B------:R-:W-:Y:S01]  /*21e0*/  UMOV UR11, 0x40000040 ;  /* 0x40000040000b7882 */ /* 0x000fe20000000000 */
[----:B------:R-:W-:Y:S02]  /*21f0*/  WARPGROUP.DEPBAR.LE gsb0, 0x0 ;  /* 0x00008000000079c5 */ /* 0x000fe40000010000 */
[----:B------:R-:W-:-:S06]  /*2200*/  WARPGROUP.ARRIVE ;  /* 0x00000000000079c5 */ /* 0x000fcc0000000000 */
[----:B------:R-:W-:Y:S01]  /*2210*/  HGMMA.64x16x16.F32.BF16 R40, gdesc[UR32], R40, gsb0 ;  /* 0x00200000202879f0 */ /* 0x000fe20008001828 */
[----:B------:R-:W-:Y:S01]  /*2220*/  UIADD3 UR34, UR6, 0x206, URZ ;  /* 0x0000020606227890 */ /* 0x000fe2000fffe03f */
        /* <DEDUP_REMOVED lines=268> */
[----:B------:R-:W-:Y:S01]  /*32f0*/  UIADD3 UR14, UR6, 0x404, URZ ;  /* 0x00000404060e7890 */ /* 0x000fe2000fffe03f */
[----:B------:R-:W-:Y:S01]  /*3300*/  UMOV UR15, 0x40000040 ;  /* 0x40000040000f7882 */ /* 0x000fe20000000000 */
[----:B------:R-:W-:Y:S02]  /*3310*/  WARPGROUP.DEPBAR.LE gsb0, 0x0 ;  /* 0x00008000000079c5 */ /* 0x000fe40000010000 */
[----:B------:R-:W-:-:S06]  /*3320*/  WARPGROUP.ARRIVE ;  /* 0x00000000000079c5 */ /* 0x000fcc0000000000 */
[----:B------:R-:W-:Y:S01]  /*3330*/  HGMMA.64x16x16.F32.BF16 R88, gdesc[UR20], R88, gsb0 ;  /* 0x00200000145879f0 */ /* 0x000fe20008001858 */
[----:B------:R-:W-:Y:S01]  /*3340*/  UIADD3 UR22, UR6, 0x384, URZ ;  /* 0x0000038406167890 */ /* 0x000fe2000fffe03f */
[----:B------:R-:W-:Y:S01]  /*3350*/  UMOV UR20, UR12 ;  /* 0x0000000c00147c82 */ /* 0x000fe20008000000 */
[----:B------:R-:W-:Y:S01]  /*3360*/  UMOV UR21, 0x40000040 ;  /* 0x4000004000157882 */ /* 0x000fe20000000000 */
        /* <DEDUP_REMOVED lines=28> */
[----:B------:R-:W-:Y:S01]  /*3530*/  HGMMA.64x16x16.F32.BF16 R112, gdesc[UR12], R112, gsb0 ;  /* 0x002000000c7079f0 */ /* 0x000fe20008001870 */
[----:B------:R-:W-:Y:S01]  /*3540*/  UIADD3 UR12, UR7, 0x806, URZ ;  /* 0x00000806070c7890 */ /* 0x000fe2000fffe03f */
[----:B------:R-:W-:Y:S01]  /*3550*/  UMOV UR13, 0x40000040 ;  /* 0x40000040000d7882 */ /* 0x000fe20000000000 */
[----:B------:R-:W-:Y:S02]  /*3560*/  WARPGROUP.DEPBAR.LE gsb0, 0x0 ;  /* 0x00008000000079c5 */ /* 0x000fe40000010000 */
[----:B------:R-:W-:-:S06]  /*3570*/  WARPGROUP.ARRIVE ;  /* 0x00000000000079c5 */ /* 0x000fcc0000000000 */
[----:B------:R-:W-:Y:S03]  /*3580*/  HGMMA.64x16x16.F32.BF16 R96, gdesc[UR24], R96, gsb0 ;  /* 0x00200000186079f0 */ /* 0x000fe60008001860 */
[----:B------:R-:W-:Y:S02]  /*3590*/  WARPGROUP.DEPBAR.LE gsb0, 0x0 ;  /* 0x00008000000079c5 */ /* 0x000fe40000010000 */
[----:B------:R-:W-:-:S06]  /*35a0*/  WARPGROUP.ARRIVE ;  /* 0x00000000000079c5 */ /* 0x000fcc0000000000 */
[----:B------:R-:W-:Y:S01]  /*35b0*/  HGMMA.64x16x16.F32.BF16 R80, gdesc[UR8], R80, gsb0 ;  /* 0x00200000085079f0 */ /* 0x000fe20008001850 */
[----:B------:R-:W-:Y:S02]  /*35c0*/  UIADD3 UR8, UR7, 0xc04, URZ ;  /* 0x00000c0407087890 */ /* 0x000fe4000fffe03f */
[----:B------:R-:W-:Y:S01]  /*35d0*/  UIADD3 UR7, UR7, 0xc06, URZ ;  /* 0x00000c0607077890 */ /* 0x000fe2000fffe03f */
        /* <DEDUP_REMOVED lines=26> */
[----:B------:R-:W-:Y:S01]  /*3780*/  UIADD3 UR14, UR6, 0x386, URZ ;  /* 0x00000386060e7890 */ /* 0x000fe2000fffe03f */
        /* <DEDUP_REMOVED lines=100> */
[----:B------:R-:W-:Y:S05]  /*3dd0*/  @!P1 BRA `(.L_x_18) ;  /* 0x0000002c008c9947 */ /* 0x000fea0003800000 */
[----:B------:R-:W-:Y:S01]  /*3de0*/  UIADD3 UR7, UR37, 0x1, URZ ;  /* 0x0000000125077890 */ /* 0x000fe2000fffe03f */
[----:B------:R-:W-:-:S03]  /*3df0*/  IMAD.MOV.U32 R3, RZ, RZ, R0 ;  /* 0x000000ffff037224 */ /* 0x000fc600078e0000 */
[----:B------:R-:W-:-:S04]  /*3e00*/  UISETP.NE.AND UP0, UPT, UR7, 0x2, UPT ;  /* 0x000000020700788c */ /* 0x000fc8000bf05270 */
[----:B------:R-:W-:Y:S02]  /*3e10*/  USEL UR6, URZ, 0x1, UP0 ;  /* 0x000000013f067887 */ /* 0x000fe40008000000 */
[----:B------:R-:W-:Y:S02]  /*3e20*/  USEL UR7, UR7, URZ, UP0 ;  /* 0x0000003f07077287 */ /* 0x000fe40008000000 */
[----:B------:R-:W-:-:S06]  /*3e30*/  ULOP3.LUT UR6, UR36, UR6, URZ, 0x3c, !UPT ;  /* 0x0000000624067292 */ /* 0x000fcc000f8e3c3f */
[----:B------:R-:W-:Y:S01]  /*3e40*/  IMAD.U32 R6, RZ, RZ, UR6 ;  /* 0x00000006ff067e24 */ /* 0x000fe2000f8e00ff */
[----:B------:R-:W-:-:S06]  /*3e50*/  UMOV UR6, UR37 ;  /* 0x0000002500067c82 */ /* 0x000fcc0008000000 */
.L_x_25:
[----:B------:R-:W-:Y:S05]  /*3e60*/  @!P0 BRA `(.L_x_19) ;  /* 0x0000000000048947 */ /* 0x000fea0003800000 */
[----:B------:R-:W-:Y:S01]  /*3e70*/  BPT.TRAP 0x1 ;  /* 0x000000040000795c */ /* 0x000fe20000300000 */
.L_x_19:
[----:B------:R-:W-:Y:S01]  /*3e80*/  ULEA UR8, UR7, UR39, 0x3 ;  /* 0x0000002707087291 */ /* 0x000fe2000f8e183f */
[----:B01----:R-:W-:-:S08]  /*3e90*/  SHF.L.U32 R4, R6, 0x1f, RZ ;  /* 0x0000001f06047819 */ /* 0x003fd000000006ff */
[----:B------:R0:W1:Y:S01]  /*3ea0*/  SYNCS.PHASECHK.TRANS64.TRYWAIT P1, [UR8], R4 ;  /* 0x00000004ff0075a7 */ /* 0x0000620008020148 */
[----:B------:R-:W-:Y:S05]  /*3eb0*/  @!P0 BRA `(.L_x_20) ;  /* 0x0000000000048947 */ /* 0x000fea0003800000 */
[----:B------:R-:W-:Y:S01]  /*3ec0*/  BPT.TRAP 0x1 ;  /* 0x000000040000795c */ /* 0x000fe20000300000 */
.L_x_20:
[----:B-1----:R-:W-:Y:S05]  /*3ed0*/  @P1 BRA `(.L_x_21) ;  /* 0x0000000000081947 */ /* 0x002fea0003800000 */
[----:B------:R-:W1:Y:S02]  /*3ee0*/  SYNCS.PHASECHK.TRANS64.TRYWAIT P1, [UR8], R4 ;  /* 0x00000004ff0075a7 */ /* 0x000e640008020148 */
[----:B-1----:R-:W-:Y:S05]  /*3ef0*/  @!P1 BRA `(.L_x_22) ;  /* 0x000000b8009c9947 */ /* 0x002fea0003800000 */
.L_x_21:
[----:B------:R-:W-:Y:S01]  /*3f00*/  ULEA UR42, UR7, UR4, 0xc ;  /* 0x00000004072a7291 */ /* 0x000fe2000f8e603f */
[----:B------:R-:W-:Y:S01]  /*3f10*/  WARPGROUP.ARRIVE ;  /* 0x00000000000079c5 */ /* 0x000fe20000000000 */
[----:B------:R-:W-:Y:S01]  /*3f20*/  UIMAD UR43, UR7, 0x700, UR5 ;  /* 0x00000700072b78a4 */ /* 0x000fe2000f8e0205 */
[----:B------:R-:W-:Y:S01]  /*3f30*/  UMOV UR9, 0x40000040 ;  /* 0x4000004000097882 */ /* 0x000fe20000000000 */
[----:B------:R-:W-:Y:S02]  /*3f40*/  UMOV UR11, 0x40000040 ;  /* 0x40000040000b7882 */ /* 0x000fe40000000000 */
[----:B------:R-:W-:Y:S01]  /*3f50*/  UIADD3 UR14, UR43, 0x80, URZ ;  /* 0x000000802b0e7890 */ /* 0x000fe2000fffe03f */
[----:B------:R-:W-:Y:S02]  /*3f60*/  UMOV UR8, UR42 ;  /* 0x0000002a00087c82 */ /* 0x000fe40008000000 */
[----:B------:R-:W-:Y:S01]  /*3f70*/  UMOV UR10, UR43 ;  /* 0x0000002b000a7c82 */ /* 0x000fe20008000000 */
[----:B------:R-:W-:Y:S01]  /*3f80*/  UMOV UR12, UR8 ;  /* 0x00000008000c7c82 */ /* 0x000fe20008000000 */
[----:B------:R-:W-:Y:S01]  /*3f90*/  HGMMA.64x16x16.F32.BF16 R128, gdesc[UR8], R128, gsb0 ;  /* 0x00200000088079f0 */ /* 0x000fe20008001880 */
        /* <DEDUP_REMOVED lines=22> */
[----:B------:R-:W-:-:S02]  /*4100*/  UIADD3 UR8, UR42, 0x2, URZ ;  /* 0x000000022a087890 */ /* 0x000fc4000fffe03f */
[----:B------:R-:W-:Y:S01]  /*4110*/  UIADD3 UR9, UR43, 0x2, URZ ;  /* 0x000000022b097890 */ /* 0x000fe2000fffe03f */
        /* <DEDUP_REMOVED lines=167> */
[----:B------:R-:W-:Y:S01]  /*4b90*/  UMOV UR14, UR17 ;  /* 0x00000011000e7c82 */ /* 0x000fe20008000000 */
[----:B------:R-:W-:Y:S01]  /*4ba0*/  UMOV UR15, 0x40000040 ;  /* 0x40000040000f7882 */ /* 0x000fe20000000000 */
[----:B------:R-:W-:Y:S01]  /*4bb0*/  UMOV UR17, UR9 ;  /* 0x0000000900117c82 */ /* 0x000fe20008000000 */
        /* <DEDUP_REMOVED lines=409> */
[----:B------:R-:W-:Y:S01]  /*6550*/  UIADD3 UR42, UR42, 0xc06, URZ ;  /* 0x00000c062a2a7890 */ /* 0x000fe2000fffe03f */
        /* <DEDUP_REMOVED lines=88> */
[----:B------:R-:W-:Y:S01]  /*6ae0*/  BPT.TRAP 0x1 ;  /* 0x000000040000795c */ /* 0x000fe20000300000 */
.L_x_23:
[----:B------:R-:W-:Y:S01]  /*6af0*/  ULEA UR8, UR6, UR39, 0x3 ;  /* 0x0000002706087291 */ /* 0x000fe2000f8e183f */
[----:B------:R-:W-:-:S03]  /*6b00*/  ISETP.GT.U32.AND P1, PT, R19, 0x1, PT ;  /* 0x000000011300780c */ /* 0x000fc60003f24070 */
[----:B------:R-:W-:-:S04]  /*6b10*/  UIADD3 UR8, UR8, 0x10, URZ ;  /* 0x0000001008087890 */ /* 0x000fc8000fffe03f */
[----:B------:R-:W-:-:S09]  /*6b20*/  UPRMT UR8, URZ, 0x654, UR8 ;  /* 0x000006543f087896 */ /* 0x000fd20008000008 */
[----:B------:R-:W-:Y:S01]  /*6b30*/  SYNCS.ARRIVE.TRANS64.RED.A1T0 RZ, [UR8], RZ ;  /* 0x000000ffffff79a7 */ /* 0x000fe20008100408 */
[----:B------:R-:W-:Y:S05]  /*6b40*/  @P1 BRA `(.L_x_24) ;  /* 0x0000000000041947 */ /* 0x000fea0003800000 */
[----:B------:R-:W-:Y:S01]  /*6b50*/  BPT.TRAP 0x1 ;  /* 0x000000040000795c */ /* 0x000fe20000300000 */
.L_x_24:
[----:B------:R-:W-:Y:S01]  /*6b60*/  UIADD3 UR7, UR7, 0x1, URZ ;  /* 0x0000000107077890 */ /* 0x000fe2000fffe03f */
[C---:B------:R-:W-:Y:S01]  /*6b70*/  ISETP.GT.AND P1, PT, R3.reuse, 0x1, PT ;  /* 0x000000010300780c */ /* 0x040fe20003f24270 */
[----:B------:R-:W-:Y:S01]  /*6b80*/  UIADD3 UR6, UR6, 0x1, URZ ;  /* 0x0000000106067890 */ /* 0x000fe2000fffe03f */
[----:B------:R-:W-:Y:S01]  /*6b90*/  VIADD R3, R3, 0xffffffff ;  /* 0xffffffff03037836 */ /* 0x000fe20000000000 */
[----:B------:R-:W-:Y:S02]  /*6ba0*/  UISETP.NE.AND UP0, UPT, UR7, 0x2, UPT ;  /* 0x000000020700788c */ /* 0x000fe4000bf05270 */
[----:B------:R-:W-:Y:S02]  /*6bb0*/  UISETP.NE.AND UP1, UPT, UR6, 0x2, UPT ;  /* 0x000000020600788c */ /* 0x000fe4000bf25270 */
[----:B------:R-:W-:Y:S02]  /*6bc0*/  USEL UR8, URZ, 0x1, UP0 ;  /* 0x000000013f087887 */ /* 0x000fe40008000000 */
[----:B------:R-:W-:-:S02]  /*6bd0*/  USEL UR7, UR7, URZ, UP0 ;  /* 0x0000003f07077287 */ /* 0x000fc40008000000 */
[----:B------:R-:W-:Y:S02]  /*6be0*/  USEL UR6, UR6, URZ, UP1 ;  /* 0x0000003f06067287 */ /* 0x000fe40008800000 */
[----:B------:R-:W-:Y:S01]  /*6bf0*/  LOP3.LUT R6, R6, UR8, RZ, 0x3c, !PT ;  /* 0x0000000806067c12 */ /* 0x000fe2000f8e3cff */
[----:B------:R-:W-:Y:S09]  /*6c00*/  @P1 BRA `(.L_x_25) ;  /* 0xffffffd000941947 */ /* 0x000ff2000383ffff */
.L_x_18:
[----:B------:R-:W2:Y:S02]  /*6c10*/  LDC R3, c[0x0][0x28c] ;  /* 0x0000a300ff037b82 */ /* 0x000ea40000000800 */
[----:B--2---:R-:W-:-:S13]  /*6c20*/  ISETP.GE.AND P1, PT, R3, 0x1, PT ;  /* 0x000000010300780c */ /* 0x004fda0003f26270 */
[----:B------:R-:W-:Y:S05]  /*6c30*/  @!P1 BRA `(.L_x_26) ;  /* 0x0000000000309947 */ /* 0x000fea0003800000 */
[----:B------:R-:W-:Y:S05]  /*6c40*/  @!P0 BRA `(.L_x_27) ;  /* 0x0000000000048947 */ /* 0x000fea0003800000 */
[----:B------:R-:W-:Y:S01]  /*6c50*/  BPT.TRAP 0x1 ;  /* 0x000000040000795c */ /* 0x000fe20000300000 */
.L_x_27:
[----:B------:R-:W-:Y:S02]  /*6c60*/  R2UR UR4, R0 ;  /* 0x00000000000472ca */ /* 0x000fe400000e0000 */
[----:B------:R-:W-:-:S11]  /*6c70*/  ISETP.GT.U32.AND P0, PT, R19, 0x1, PT ;  /* 0x000000011300780c */ /* 0x000fd60003f04070 */
[----:B------:R-:W-:-:S04]  /*6c80*/  UIADD3 UR4, UR4, UR37, URZ ;  /* 0x0000002504047290 */ /* 0x000fc8000fffe03f */
[----:B------:R-:W-:-:S04]  /*6c90*/  USHF.L.U32 UR4, UR4, 0x3, URZ ;  /* 0x0000000304047899 */ /* 0x000fc8000800063f */
[----:B------:R-:W-:-:S04]  /*6ca0*/  ULOP3.LUT UR4, UR4, 0x8, URZ, 0xc0, !UPT ;  /* 0x0000000804047892 */ /* 0x000fc8000f8ec03f */
[----:B------:R-:W-:-:S04]  /*6cb0*/  UIADD3 UR4, UR39, 0x10, UR4 ;  /* 0x0000001027047890 */ /* 0x000fc8000fffe004 */
[----:B------:R-:W-:-:S09]  /*6cc0*/  UPRMT UR4, URZ, 0x654, UR4 ;  /* 0x000006543f047896 */ /* 0x000fd20008000004 */
[----:B------:R-:W-:Y:S01]  /*6cd0*/  SYNCS.ARRIVE.TRANS64.RED.A1T0 RZ, [UR4], RZ ;  /* 0x000000ffffff79a7 */ /* 0x000fe20008100404 */
[----:B------:R-:W-:Y:S05]  /*6ce0*/  @P0 BRA `(.L_x_26) ;  /* 0x0000000000040947 */ /* 0x000fea0003800000 */
[----:B------:R-:W-:Y:S01]  /*6cf0*/  BPT.TRAP 0x1 ;  /* 0x000000040000795c */ /* 0x000fe20000300000 */
.L_x_26:
[----:B------:R-:W2:Y:S01]  /*6d00*/  LDC R10, c[0x0][0x288] ;  /* 0x0000a200ff0a7b82 */ /* 0x000ea20000000800 */
[----:B01----:R-:W-:Y:S01]  /*6d10*/  LOP3.LUT R4, R18, 0x60, RZ, 0xc0, !PT ;  /* 0x0000006012047812 */ /* 0x003fe200078ec0ff */
[----:B------:R-:W-:Y:S01]  /*6d20*/  UIADD3 UR37, UR38, UR37, URZ ;  /* 0x0000002526257290 */ /* 0x000fe2000fffe03f */
[----:B------:R-:W-:Y:S01]  /*6d30*/  LOP3.LUT R0, R22, 0x1, RZ, 0xc0, !PT ;  /* 0x0000000116007812 */ /* 0x000fe200078ec0ff */
[----:B------:R-:W-:Y:S01]  /*6d40*/  IMAD R13, R138, 0x70, RZ ;  /* 0x000000708a0d7824 */ /* 0x000fe200078e02ff */
[----:B------:R-:W-:Y:S01]  /*6d50*/  SHF.R.U32.HI R3, RZ, 0x2, R18 ;  /* 0x00000002ff037819 */ /* 0x000fe20000011612 */
[----:B------:R-:W-:Y:S01]  /*6d60*/  USHF.R.U32.HI UR4, URZ, 0x1, UR37 ;  /* 0x000000013f047899 */ /* 0x000fe20008011625 */
[----:B------:R-:W-:Y:S01]  /*6d70*/  SHF.R.U32.HI R6, RZ, 0x1, R4 ;  /* 0x00000001ff067819 */ /* 0x000fe20000011604 */
[----:B------:R-:W-:Y:S01]  /*6d80*/  IMAD.SHL.U32 R4, R0, 0x40, RZ ;  /* 0x0000004000047824 */ /* 0x000fe200078e00ff */
[----:B------:R-:W-:Y:S01]  /*6d90*/  LOP3.LUT R3, R3, 0x7, RZ, 0xc0, !PT ;  /* 0x0000000703037812 */ /* 0x000fe200078ec0ff */
[----:B------:R-:W-:Y:S01]  /*6da0*/  ULOP3.LUT UR4, UR4, 0x1, URZ, 0xc0, !UPT ;  /* 0x0000000104047892 */ /* 0x000fe2000f8ec03f */
[----:B------:R-:W-:Y:S01]  /*6db0*/  IMAD.SHL.U32 R14, R18, 0x2, RZ ;  /* 0x00000002120e7824 */ /* 0x000fe200078e00ff */
[----:B------:R-:W-:Y:S01]  /*6dc0*/  ULDC UR8, c[0x0][0x284] ;  /* 0x0000a10000087ab9 */ /* 0x000fe20000000800 */
[--C-:B------:R-:W-:Y:S01]  /*6dd0*/  IADD3 R5, RZ, -R6, -R3.reuse ;  /* 0x80000006ff057210 */ /* 0x100fe20007ffe803 */
[----:B------:R-:W-:Y:S01]  /*6de0*/  UISETP.GT.U32.AND UP1, UPT, UR37, 0x1, UPT ;  /* 0x000000012500788c */ /* 0x000fe2000bf24070 */
[----:B------:R-:W-:Y:S01]  /*6df0*/  LOP3.LUT R9, R4, 0x40, R3, 0xe2, !PT ;  /* 0x0000004004097812 */ /* 0x000fe200078ee203 */
[----:B------:R-:W-:Y:S01]  /*6e00*/  UISETP.NE.U32.AND UP0, UPT, UR4, 0x1, UPT ;  /* 0x000000010400788c */ /* 0x000fe2000bf05070 */
[----:B------:R-:W-:Y:S01]  /*6e10*/  LOP3.LUT R3, R18, 0x3, RZ, 0xc0, !PT ;  /* 0x0000000312037812 */ /* 0x000fe200078ec0ff */
[----:B------:R-:W-:Y:S01]  /*6e20*/  ULDC.64 UR6, c[0x0][0x5d0] ;  /* 0x0001740000067ab9 */ /* 0x000fe20000000a00 */
[----:B------:R-:W-:Y:S01]  /*6e30*/  SHF.R.S32.HI R21, RZ, 0x1f, R23 ;  /* 0x0000001fff157819 */ /* 0x000fe20000011417 */
[----:B------:R-:W-:Y:S01]  /*6e40*/  UISETP.LT.U32.AND UP1, UPT, UR38, 0x2, UP1 ;  /* 0x000000022600788c */ /* 0x000fe20008f21070 */
[C---:B------:R-:W-:Y:S01]  /*6e50*/  LOP3.LUT R14, R13.reuse, 0x6, R14, 0xf8, !PT ;  /* 0x000000060d0e7812 */ /* 0x040fe200078ef80e */
[----:B------:R-:W-:Y:S01]  /*6e60*/  UISETP.GT.U32.AND UP0, UPT, UR38, 0x1, !UP0 ;  /* 0x000000012600788c */ /* 0x000fe2000c704070 */
[----:B------:R-:W-:Y:S01]  /*6e70*/  IMAD R0, R0, -0x40, R5 ;  /* 0xffffffc000007824 */ /* 0x000fe200078e0205 */
[----:B--2---:R-:W-:Y:S01]  /*6e80*/  ISETP.GE.AND P0, PT, R13, R10, PT ;  /* 0x0000000a0d00720c */ /* 0x004fe20003f06270 */
[----:B------:R-:W-:Y:S01]  /*6e90*/  IMAD R8, R3, -0x2, R10 ;  /* 0xfffffffe03087824 */ /* 0x000fe200078e020a */
[----:B------:R-:W-:Y:S01]  /*6ea0*/  SHF.R.S32.HI R15, RZ, 0x1f, R14 ;  /* 0x0000001fff0f7819 */ /* 0x000fe2000001140e */
[----:B------:R-:W-:Y:S01]  /*6eb0*/  IMAD.SHL.U32 R3, R139, 0x100, RZ ;  /* 0x000001008b037824 */ /* 0x000fe200078e00ff */
[----:B------:R-:W-:Y:S01]  /*6ec0*/  USEL UR5, URZ, 0x1, !UP1 ;  /* 0x000000013f057887 */ /* 0x000fe2000c800000 */
[----:B------:R-:W-:Y:S01]  /*6ed0*/  IMAD R4, R21, UR6, RZ ;  /* 0x0000000615047c24 */ /* 0x000fe2000f8e02ff */
[----:B------:R-:W-:Y:S01]  /*6ee0*/  USEL UR4, URZ, 0x1, !UP0 ;  /* 0x000000013f047887 */ /* 0x000fe2000c000000 */
[----:B------:R-:W-:Y:S01]  /*6ef0*/  IMAD.WIDE R10, R139, 0x100, RZ ;  /* 0x000001008b0a7825 */ /* 0x000fe200078e02ff */
[C---:B------:R-:W-:Y:S01]  /*6f00*/  ISETP.GE.OR P0, PT, R3.reuse, UR8, P0 ;  /* 0x0000000803007c0c */ /* 0x040fe20008706670 */
[----:B------:R-:W-:Y:S01]  /*6f10*/  ULOP3.LUT UR37, UR37, 0x1, URZ, 0xc0, !UPT ;  /* 0x0000000125257892 */ /* 0x000fe2000f8ec03f */
[----:B------:R-:W-:Y:S01]  /*6f20*/  IADD3 R3, -R3, UR8, R0 ;  /* 0x0000000803037c10 */ /* 0x000fe2000fffe100 */
[C---:B------:R-:W-:Y:S01]  /*6f30*/  IMAD R7, R23.reuse, UR7, R4 ;  /* 0x0000000717077c24 */ /* 0x040fe2000f8e0204 */
[----:B------:R-:W-:Y:S01]  /*6f40*/  ULOP3.LUT UR36, UR4, UR36, UR5, 0x96, !UPT ;  /* 0x0000002404247292 */ /* 0x000fe2000f8e9605 */
[----:B------:R-:W-:Y:S01]  /*6f50*/  IMAD.WIDE.U32 R4, R23, UR6, R14 ;  /* 0x0000000617047c25 */ /* 0x000fe2000f8e000e */
[----:B------:R-:W-:-:S03]  /*6f60*/  LOP3.LUT R9, R10, R9, R6, 0xfe, !PT ;  /* 0x000000090a097212 */ /* 0x000fc600078efe06 */
[----:B------:R-:W-:Y:S02]  /*6f70*/  IMAD.IADD R7, R5, 0x1, R7 ;  /* 0x0000000105077824 */ /* 0x000fe400078e0207 */
[----:B------:R-:W-:Y:S02]  /*6f80*/  IMAD.IADD R8, R8, 0x1, -R13 ;  /* 0x0000000108087824 */ /* 0x000fe400078e0a0d */
[----:B------:R-:W-:Y:S02]  /*6f90*/  IMAD.MOV.U32 R0, RZ, RZ, -0x1 ;  /* 0xffffffffff007424 */ /* 0x000fe400078e00ff */
[----:B------:R-:W-:Y:S01]  /*6fa0*/  IMAD.MOV.U32 R6, RZ, RZ, R4 ;  /* 0x000000ffff067224 */ /* 0x000fe200078e0004 */
[----:B------:R-:W-:Y:S06]  /*6fb0*/  @P0 BRA `(.L_x_28) ;  /* 0x0000006c00340947 */ /* 0x000fec0003800000 */
[----:B------:R-:W0:Y:S01]  /*6fc0*/  LDC.64 R4, c[0x0][0x5c8] ;  /* 0x00017200ff047b82 */ /* 0x000e220000000a00 */
[----:B-----5:R-:W-:Y:S01]  /*6fd0*/  FSETP.NEU.AND P2, PT, R137, RZ, PT ;  /* 0x000000ff8900720b */ /* 0x020fe20003f4d000 */
[----:B------:R-:W-:Y:S01]  /*6fe0*/  BSSY B0, `(.L_x_28) ;  /* 0x00006ca000007945 */ /* 0x000fe20003800000 */
[----:B------:R-:W-:-:S04]  /*6ff0*/  ISETP.GT.AND P0, PT, R8, RZ, PT ;  /* 0x000000ff0800720c */ /* 0x000fc80003f04270 */
[----:B------:R-:W-:Y:S01]  /*7000*/  ISETP.GT.AND P1, PT, R3, RZ, P0 ;  /* 0x000000ff0300720c */ /* 0x000fe20000724270 */
[-C--:B0-----:R-:W-:Y:S02]  /*7010*/  IMAD R12, R11, R4.reuse, RZ ;  /* 0x000000040b0c7224 */ /* 0x081fe400078e02ff */
[----:B------:R-:W-:-:S04]  /*7020*/  IMAD.WIDE.U32 R142, R9, R4, R6 ;  /* 0x00000004098e7225 */ /* 0x000fc800078e0006 */
[----:B------:R-:W-:-:S04]  /*7030*/  IMAD R7, R9, R5, R12 ;  /* 0x0000000509077224 */ /* 0x000fc800078e020c */
[----:B------:R-:W-:Y:S01]  /*7040*/  IMAD.IADD R151, R143, 0x1, R7 ;  /* 0x000000018f977824 */ /* 0x000fe200078e0207 */
[----:B------:R-:W-:Y:S06]  /*7050*/  @!P2 BRA `(.L_x_29) ;  /* 0x0000004c0040a947 */ /* 0x000fec0003800000 */
[----:B------:R-:W0:Y:S01]  /*7060*/  LDC.64 R138, c[0x0][0x5b8] ;  /* 0x00016e00ff8a7b82 */ /* 0x000e220000000a00 */
[----:B------:R-:W-:-:S07]  /*7070*/  ULDC.64 UR4, c[0x0][0x5c0] ;  /* 0x0001700000047ab9 */ /* 0x000fce0000000a00 */
[----:B------:R-:W1:Y:S08]  /*7080*/  LDC.64 R140, c[0x0][0x5b0] ;  /* 0x00016c00ff8c7b82 */ /* 0x000e700000000a00 */
[----:B------:R-:W2:Y:S01]  /*7090*/  LDC.64 R12, c[0x0][0x5a8] ;  /* 0x00016a00ff0c7b82 */ /* 0x000ea20000000a00 */
[-C--:B0-----:R-:W-:Y:S02]  /*70a0*/  IMAD R6, R21, R138.reuse, RZ ;  /* 0x0000008a15067224 */ /* 0x081fe400078e02ff */
[----:B------:R-:W-:-:S04]  /*70b0*/  IMAD.WIDE.U32 R144, R23, R138, R14 ;  /* 0x0000008a17907225 */ /* 0x000fc800078e000e */
[----:B------:R-:W-:Y:S02]  /*70c0*/  IMAD R139, R23, R139, R6 ;  /* 0x0000008b178b7224 */ /* 0x000fe400078e0206 */
[-C--:B-1----:R-:W-:Y:S02]  /*70d0*/  IMAD R10, R11, R140.reuse, RZ ;  /* 0x0000008c0b0a7224 */ /* 0x082fe400078e02ff */
[----:B------:R-:W-:Y:S02]  /*70e0*/  IMAD.IADD R147, R145, 0x1, R139 ;  /* 0x0000000191937824 */ /* 0x000fe400078e028b */
[----:B------:R-:W-:Y:S02]  /*70f0*/  IMAD.MOV.U32 R146, RZ, RZ, R144 ;  /* 0x000000ffff927224 */ /* 0x000fe400078e0090 */
[C---:B------:R-:W-:Y:S02]  /*7100*/  IMAD R149, R9.reuse, R141, R10 ;  /* 0x0000008d09957224 */ /* 0x040fe400078e020a */
[----:B------:R-:W-:-:S04]  /*7110*/  IMAD.WIDE.U32 R6, R9, R140, R146 ;  /* 0x0000008c09067225 */ /* 0x000fc800078e0092 */
[----:B------:R-:W-:Y:S01]  /*7120*/  IMAD.IADD R7, R7, 0x1, R149 ;  /* 0x0000000107077824 */ /* 0x000fe200078e0295 */
[----:B--2---:R-:W-:-:S04]  /*7130*/  LEA R10, P2, R6, R12, 0x1 ;  /* 0x0000000c060a7211 */ /* 0x004fc800078408ff */
[----:B------:R-:W-:-:S05]  /*7140*/  LEA.HI.X R11, R6, R13, R7, 0x1, P2 ;  /* 0x0000000d060b7211 */ /* 0x000fca00010f0c07 */
[----:B------:R0:W2:Y:S01]  /*7150*/  @P1 LDG.E.LTC128B.U16 R150, desc[UR40][R10.64] ;  /* 0x000000280a961981 */ /* 0x0000a2000c1e1520 */
[----:B------:R-:W-:Y:S01]  /*7160*/  ISETP.GT.AND P3, PT, R8, 0x1, PT ;  /* 0x000000010800780c */ /* 0x000fe20003f64270 */
[----:B------:R-:W-:Y:S01]  /*7170*/  IMAD.WIDE.U32 R20, R9, R140, R14 ;  /* 0x0000008c09147225 */ /* 0x000fe200078e000e */
[----:B------:R-:W-:Y:S01]  /*7180*/  BSSY B1, `(.L_x_30) ;  /* 0x0000012000017945 */ /* 0x000fe20003800000 */
[----:B------:R-:W-:Y:S02]  /*7190*/  SHF.L.U64.HI R143, R140, 0x3, R141 ;  /* 0x000000038c8f7819 */ /* 0x000fe4000001028d */
[----:B------:R-:W-:Y:S02]  /*71a0*/  IMAD.IADD R21, R149, 0x1, R21 ;  /* 0x0000000195157824 */ /* 0x000fe400078e0215 */
[----:B------:R-:W-:-:S04]  /*71b0*/  IMAD.WIDE.U32 R20, R23, R138, R20 ;  /* 0x0000008a17147225 */ /* 0x000fc800078e0014 */
[----:B0-----:R-:W-:Y:S01]  /*71c0*/  IMAD.IADD R11, R139, 0x1, R21 ;  /* 0x000000018b0b7824 */ /* 0x001fe200078e0215 */
[----:B------:R-:W-:-:S04]  /*71d0*/  LEA R10, P4, R20, R12, 0x1 ;  /* 0x0000000c140a7211 */ /* 0x000fc800078808ff */
[----:B------:R-:W-:Y:S01]  /*71e0*/  LEA.HI.X R11, R20, R13, R11, 0x1, P4 ;  /* 0x0000000d140b7211 */ /* 0x000fe200020f0c0b */
[----:B--2---:R-:W-:-:S04]  /*71f0*/  IMAD.U32 R6, R150, 0x10000, RZ ;  /* 0x0001000096067824 */ /* 0x004fc800078e00ff */
[----:B------:R-:W-:Y:S01]  /*7200*/  FMUL R7, R6, R137 ;  /* 0x0000008906077220 */ /* 0x000fe20000400000 */
[----:B------:R-:W-:-:S03]  /*7210*/  LEA R6, P2, R142, UR4, 0x1 ;  /* 0x000000048e067c11 */ /* 0x000fc6000f8408ff */
[----:B------:R-:W-:Y:S01]  /*7220*/  FFMA R128, R128, R136, R7 ;  /* 0x0000008880807223 */ /* 0x000fe20000000007 */
[----:B------:R-:W-:Y:S01]  /*7230*/  LEA.HI.X R7, R142, UR5, R151, 0x1, P2 ;  /* 0x000000058e077c11 */ /* 0x000fe200090f0c97 */
[----:B------:R-:W-:Y:S01]  /*7240*/  IMAD.SHL.U32 R142, R140, 0x8, RZ ;  /* 0x000000088c8e7824 */ /* 0x000fe200078e00ff */
[----:B------:R-:W-:Y:S02]  /*7250*/  ISETP.GT.AND P2, PT, R3, RZ, P3 ;  /* 0x000000ff0300720c */ /* 0x000fe40001f44270 */
[----:B------:R-:W-:-:S05]  /*7260*/  F2FP.BF16.F32.PACK_AB R128, RZ, R128 ;  /* 0x00000080ff80723e */ /* 0x000fca00000010ff */
[----:B------:R0:W-:Y:S06]  /*7270*/  @P1 STG.E.U16 desc[UR40][R6.64], R128 ;  /* 0x0000008006001986 */ /* 0x0001ec000c101528 */
[----:B------:R-:W-:Y:S05]  /*7280*/  @!P2 BRA `(.L_x_31) ;  /* 0x000000000004a947 */ /* 0x000fea0003800000 */
[----:B------:R1:W5:Y:S02]  /*7290*/  LDG.E.LTC128B.U16 R150, desc[UR40][R10.64+0x2] ;  /* 0x000002280a967981 */ /* 0x000364000c1e1520 */
.L_x_31:
[----:B------:R-:W-:Y:S05]  /*72a0*/  BSYNC B1 ;  /* 0x0000000000017941 */ /* 0x000fea0003800000 */
.L_x_30:
[----:B-----5:R-:W-:Y:S01]  /*72b0*/  IMAD.U32 R20, R150, 0x10000, RZ ;  /* 0x0001000096147824 */ /* 0x020fe200078e00ff */
[----:B------:R-:W-:Y:S01]  /*72c0*/  ISETP.GT.AND P1, PT, R3, 0x8, P0 ;  /* 0x000000080300780c */ /* 0x000fe20000724270 */
[----:B------:R-:W-:-:S04]  /*72d0*/  IMAD.WIDE.U32 R156, R9, R140, R142 ;  /* 0x0000008c099c7225 */ /* 0x000fc800078e008e */
[----:B------:R-:W-:Y:S01]  /*72e0*/  FMUL R20, R20, R137 ;  /* 0x0000008914147220 */ /* 0x000fe20000400000 */
[----:B------:R-:W-:Y:S01]  /*72f0*/  IMAD.IADD R159, R149, 0x1, R157 ;  /* 0x00000001959f7824 */ /* 0x000fe200078e029d */
[----:B------:R-:W-:Y:S02]  /*7300*/  IADD3 R21, P4, R144, R156, RZ ;  /* 0x0000009c90157210 */ /* 0x000fe40007f9e0ff */
[----:B------:R-:W-:-:S03]  /*7310*/  FFMA R129, R129, R136, R20 ;  /* 0x0000008881817223 */ /* 0x000fc60000000014 */
[----:B0-----:R-:W-:Y:S02]  /*7320*/  IMAD.X R128, R159, 0x1, R147, P4 ;  /* 0x000000019f807824 */ /* 0x001fe400020e0693 */
[----:B------:R-:W-:Y:S02]  /*7330*/  F2FP.BF16.F32.PACK_AB R129, RZ, R129 ;  /* 0x00000081ff81723e */ /* 0x000fe400000010ff */
[----:B------:R-:W-:Y:S02]  /*7340*/  LEA R20, P4, R21, R12, 0x1 ;  /* 0x0000000c15147211 */ /* 0x000fe400078808ff */
[----:B------:R-:W-:Y:S02]  /*7350*/  PRMT R152, R129, 0x7610, R152 ;  /* 0x0000761081987816 */ /* 0x000fe40000000098 */
[----:B------:R-:W-:-:S03]  /*7360*/  LEA.HI.X R21, R21, R13, R128, 0x1, P4 ;  /* 0x0000000d15157211 */ /* 0x000fc600020f0c80 */
[----:B------:R0:W-:Y:S04]  /*7370*/  @P2 STG.E.U16 desc[UR40][R6.64+0x2], R152 ;  /* 0x0000029806002986 */ /* 0x0001e8000c101528 */
[----:B------:R2:W3:Y:S01]  /*7380*/  @P1 LDG.E.LTC128B.U16 R150, desc[UR40][R20.64] ;  /* 0x0000002814961981 */ /* 0x0004e2000c1e1520 */
[C---:B------:R-:W-:Y:S01]  /*7390*/  IMAD.SHL.U32 R151, R4.reuse, 0x10, RZ ;  /* 0x0000001004977824 */ /* 0x040fe200078e00ff */
[----:B------:R-:W-:Y:S01]  /*73a0*/  SHF.L.U64.HI R153, R4, 0x4, R5 ;  /* 0x0000000404997819 */ /* 0x000fe20000010205 */
[----:B------:R-:W-:Y:S01]  /*73b0*/  BSSY B1, `(.L_x_32) ;  /* 0x0000011000017945 */ /* 0x000fe20003800000 */
[----:B------:R-:W-:-:S05]  /*73c0*/  IADD3 R154, P2, R14, R156, RZ ;  /* 0x0000009c0e9a7210 */ /* 0x000fca0007f5e0ff */
[----:B------:R-:W-:Y:S01]  /*73d0*/  IMAD.X R155, R15, 0x1, R159, P2 ;  /* 0x000000010f9b7824 */ /* 0x000fe200010e069f */
[----:B------:R-:W-:Y:S01]  /*73e0*/  ISETP.GT.AND P2, PT, R3, 0x8, P3 ;  /* 0x000000080300780c */ /* 0x000fe20001f44270 */
[----:B------:R-:W-:-:S03]  /*73f0*/  IMAD.WIDE.U32 R154, R23, R138, R154 ;  /* 0x0000008a179a7225 */ /* 0x000fc600078e009a */
[----:B--2---:R-:W-:Y:S01]  /*7400*/  LEA R20, P5, R154, R12, 0x1 ;  /* 0x0000000c9a147211 */ /* 0x004fe200078a08ff */
[----:B---3--:R-:W-:-:S04]  /*7410*/  IMAD.U32 R128, R150, 0x10000, RZ ;  /* 0x0001000096807824 */ /* 0x008fc800078e00ff */
[----:B------:R-:W-:Y:S01]  /*7420*/  FMUL R129, R128, R137 ;  /* 0x0000008980817220 */ /* 0x000fe20000400000 */
[----:B------:R-:W-:-:S03]  /*7430*/  IADD3 R128, P4, R151, R6, RZ ;  /* 0x0000000697807210 */ /* 0x000fc60007f9e0ff */
[----:B------:R-:W-:Y:S01]  /*7440*/  FFMA R129, R130, R136, R129 ;  /* 0x0000008882817223 */ /* 0x000fe20000000081 */
[----:B------:R-:W-:-:S04]  /*7450*/  IMAD.IADD R130, R139, 0x1, R155 ;  /* 0x000000018b827824 */ /* 0x000fc800078e029b */
[----:B0-----:R-:W-:Y:S01]  /*7460*/  F2FP.BF16.F32.PACK_AB R152, RZ, R129 ;  /* 0x00000081ff98723e */ /* 0x001fe200000010ff */
[----:B------:R-:W-:Y:S01]  /*7470*/  IMAD.X R129, R153, 0x1, R7, P4 ;  /* 0x0000000199817824 */ /* 0x000fe200020e0607 */
[----:B------:R-:W-:-:S04]  /*7480*/  LEA.HI.X R21, R154, R13, R130, 0x1, P5 ;  /* 0x0000000d9a157211 */ /* 0x000fc800028f0c82 */
[----:B------:R0:W-:Y:S01]  /*7490*/  @P1 STG.E.U16 desc[UR40][R128.64], R152 ;  /* 0x0000009880001986 */ /* 0x0001e2000c101528 */
[----:B------:R-:W-:Y:S05]  /*74a0*/  @!P2 BRA `(.L_x_33) ;  /* 0x000000000004a947 */ /* 0x000fea0003800000 */
[----:B------:R2:W5:Y:S02]  /*74b0*/  LDG.E.LTC128B.U16 R150, desc[UR40][R20.64+0x2] ;  /* 0x0000022814967981 */ /* 0x000564000c1e1520 */
.L_x_33:
[----:B------:R-:W-:Y:S05]  /*74c0*/  BSYNC B1 ;  /* 0x0000000000017941 */ /* 0x000fea0003800000 */
.L_x_32:
[----:B-----5:R-:W-:Y:S01]  /*74d0*/  IMAD.U32 R130, R150, 0x10000, RZ ;  /* 0x0001000096827824 */ /* 0x020fe200078e00ff */
[----:B------:R-:W-:Y:S01]  /*74e0*/  ISETP.GT.AND P1, PT, R8, 0x8, PT ;  /* 0x000000080800780c */ /* 0x000fe20003f24270 */
[----:B------:R-:W-:Y:S01]  /*74f0*/  BSSY B1, `(.L_x_34) ;  /* 0x000000c000017945 */ /* 0x000fe20003800000 */
[----:B------:R-:W-:Y:S02]  /*7500*/  IMAD R155, R141, 0x78, RZ ;  /* 0x000000788d9b7824 */ /* 0x000fe400078e02ff */
[----:B------:R-:W-:Y:S01]  /*7510*/  FMUL R130, R130, R137 ;  /* 0x0000008982827220 */ /* 0x000fe20000400000 */
[----:B------:R-:W-:-:S03]  /*7520*/  ISETP.GT.AND P4, PT, R3, RZ, P1 ;  /* 0x000000ff0300720c */ /* 0x000fc60000f84270 */
[----:B------:R-:W-:Y:S01]  /*7530*/  FFMA R130, R131, R136, R130 ;  /* 0x0000008883827223 */ /* 0x000fe20000000082 */
[----:B------:R-:W-:-:S04]  /*7540*/  IMAD.MOV.U32 R131, RZ, RZ, R159 ;  /* 0x000000ffff837224 */ /* 0x000fc800078e009f */
[----:B------:R-:W-:-:S04]  /*7550*/  F2FP.BF16.F32.PACK_AB R130, RZ, R130 ;  /* 0x00000082ff82723e */ /* 0x000fc800000010ff */
[----:B0-----:R-:W-:Y:S01]  /*7560*/  PRMT R152, R130, 0x7610, R152 ;  /* 0x0000761082987816 */ /* 0x001fe20000000098 */
[----:B------:R-:W-:-:S04]  /*7570*/  IMAD.MOV.U32 R130, RZ, RZ, R156 ;  /* 0x000000ffff827224 */ /* 0x000fc800078e009c */
[----:B------:R0:W-:Y:S01]  /*7580*/  @P2 STG.E.U16 desc[UR40][R128.64+0x2], R152 ;  /* 0x0000029880002986 */ /* 0x0001e2000c101528 */
[----:B------:R-:W-:Y:S05]  /*7590*/  @!P4 BRA `(.L_x_35) ;  /* 0x000000000004c947 */ /* 0x000fea0003800000 */
[----:B------:R3:W5:Y:S02]  /*75a0*/  LDG.E.LTC128B.U16 R150, desc[UR40][R10.64+0x10] ;  /* 0x000010280a967981 */ /* 0x000764000c1e1520 */
.L_x_35:
[----:B------:R-:W-:Y:S05]  /*75b0*/  BSYNC B1 ;  /* 0x0000000000017941 */ /* 0x000fea0003800000 */
.L_x_34:
[----:B0----5:R-:W-:Y:S01]  /*75c0*/  IMAD.U32 R152, R150, 0x10000, RZ ;  /* 0x0001000096987824 */ /* 0x021fe200078e00ff */
[----:B------:R-:W-:Y:S01]  /*75d0*/  BSSY B1, `(.L_x_36) ;  /* 0x000000d000017945 */ /* 0x000fe20003800000 */
[----:B------:R-:W-:-:S04]  /*75e0*/  IMAD.WIDE.U32 R130, R140, 0x78, R130 ;  /* 0x000000788c827825 */ /* 0x000fc800078e0082 */
[----:B------:R-:W-:Y:S01]  /*75f0*/  FMUL R141, R152, R137 ;  /* 0x00000089988d7220 */ /* 0x000fe20000400000 */
[----:B------:R-:W-:Y:S01]  /*7600*/  IMAD.IADD R157, R131, 0x1, R155 ;  /* 0x00000001839d7824 */ /* 0x000fe200078e029b */
[----:B------:R-:W-:Y:S02]  /*7610*/  IADD3 R152, P2, P5, R144, R130, R142 ;  /* 0x0000008290987210 */ /* 0x000fe40007d5e08e */
[----:B------:R-:W-:Y:S02]  /*7620*/  FFMA R141, R132, R136, R141 ;  /* 0x00000088848d7223 */ /* 0x000fe4000000008d */
[----:B------:R-:W-:-:S03]  /*7630*/  IADD3.X R154, R147, R157, R143, P2, P5 ;  /* 0x0000009d939a7210 */ /* 0x000fc600017ea48f */
[----:B------:R-:W-:Y:S02]  /*7640*/  F2FP.BF16.F32.PACK_AB R141, RZ, R141 ;  /* 0x0000008dff8d723e */ /* 0x000fe400000010ff */
[----:B------:R-:W-:-:S03]  /*7650*/  ISETP.GT.AND P2, PT, R8, 0x9, PT ;  /* 0x000000090800780c */ /* 0x000fc60003f44270 */
[----:B------:R0:W-:Y:S01]  /*7660*/  @P4 STG.E.U16 desc[UR40][R6.64+0x10], R141 ;  /* 0x0000108d06004986 */ /* 0x0001e2000c101528 */
[----:B------:R-:W-:-:S13]  /*7670*/  ISETP.GT.AND P5, PT, R3, RZ, P2 ;  /* 0x000000ff0300720c */ /* 0x000fda00017a4270 */
[----:B0-----:R-:W-:Y:S05]  /*7680*/  @!P5 BRA `(.L_x_37) ;  /* 0x000000000004d947 */ /* 0x001fea0003800000 */
[----:B------:R0:W5:Y:S02]  /*7690*/  LDG.E.LTC128B.U16 R150, desc[UR40][R10.64+0x12] ;  /* 0x000012280a967981 */ /* 0x000164000c1e1520 */
.L_x_37:
[----:B------:R-:W-:Y:S05]  /*76a0*/  BSYNC B1 ;  /* 0x0000000000017941 */ /* 0x000fea0003800000 */
.L_x_36:
[----:B-----5:R-:W-:Y:S01]  /*76b0*/  IMAD.U32 R132, R150, 0x10000, RZ ;  /* 0x0001000096847824 */ /* 0x020fe200078e00ff */
[----:B------:R-:W-:Y:S01]  /*76c0*/  ISETP.GT.AND P4, PT, R3, 0x8, P1 ;  /* 0x000000080300780c */ /* 0x000fe20000f84270 */
[----:B------:R-:W-:Y:S02]  /*76d0*/  BSSY B1, `(.L_x_38) ;  /* 0x0000007000017945 */ /* 0x000fe40003800000 */
[----:B------:R-:W-:-:S04]  /*76e0*/  FMUL R132, R132, R137 ;  /* 0x0000008984847220 */ /* 0x000fc80000400000 */
[----:B------:R-:W-:-:S05]  /*76f0*/  FFMA R132, R133, R136, R132 ;  /* 0x0000008885847223 */ /* 0x000fca0000000084 */
[----:B------:R-:W-:-:S05]  /*7700*/  F2FP.BF16.F32.PACK_AB R132, RZ, R132 ;  /* 0x00000084ff84723e */ /* 0x000fca00000010ff */
[----:B------:R4:W-:Y:S01]  /*7710*/  @P5 STG.E.U16 desc[UR40][R6.64+0x12], R132 ;  /* 0x0000128406005986 */ /* 0x0009e2000c101528 */
[----:B------:R-:W-:Y:S05]  /*7720*/  @!P4 BRA `(.L_x_39) ;  /* 0x000000000004c947 */ /* 0x000fea0003800000 */
[----:B------:R0:W5:Y:S02]  /*7730*/  LDG.E.LTC128B.U16 R150, desc[UR40][R20.64+0x10] ;  /* 0x0000102814967981 */ /* 0x000164000c1e1520 */
.L_x_39:
[----:B------:R-:W-:Y:S05]  /*7740*/  BSYNC B1 ;  /* 0x0000000000017941 */ /* 0x000fea0003800000 */
.L_x_38:
[----:B----45:R-:W-:Y:S01]  /*7750*/  IMAD.U32 R132, R150, 0x10000, RZ ;  /* 0x0001000096847824 */ /* 0x030fe200078e00ff */
        /* <DEDUP_REMOVED lines=8> */
.L_x_41:
[----:B------:R-:W-:Y:S05]  /*77e0*/  BSYNC B1 ;  /* 0x0000000000017941 */ /* 0x000fea0003800000 */
.L_x_40:
[----:B-----5:R-:W-:Y:S01]  /*77f0*/  IMAD.U32 R132, R150, 0x10000, RZ ;  /* 0x0001000096847824 */ /* 0x020fe200078e00ff */
[----:B------:R-:W-:-:S03]  /*7800*/  IADD3 R131, P4, R144, R130, RZ ;  /* 0x0000008290837210 */ /* 0x000fc60007f9e0ff */
[----:B------:R-:W-:Y:S02]  /*7810*/  FMUL R132, R132, R137 ;  /* 0x0000008984847220 */ /* 0x000fe40000400000 */
[----:B------:R-:W-:Y:S01]  /*7820*/  IMAD.X R146, R157, 0x1, R147, P4 ;  /* 0x000000019d927824 */ /* 0x000fe200020e0693 */
[----:B------:R-:W-:Y:S01]  /*7830*/  LEA R130, P4, R131, R12, 0x1 ;  /* 0x0000000c83827211 */ /* 0x000fe200078808ff */
[----:B------:R-:W-:-:S03]  /*7840*/  FFMA R132, R135, R136, R132 ;  /* 0x0000008887847223 */ /* 0x000fc60000000084 */
[----:B------:R-:W-:Y:S02]  /*7850*/  LEA.HI.X R131, R131, R13, R146, 0x1, P4 ;  /* 0x0000000d83837211 */ /* 0x000fe400020f0c92 */
[----:B------:R-:W-:-:S04]  /*7860*/  F2FP.BF16.F32.PACK_AB R132, RZ, R132 ;  /* 0x00000084ff84723e */ /* 0x000fc800000010ff */
[----:B----4-:R-:W-:-:S05]  /*7870*/  PRMT R133, R132, 0x7610, R133 ;  /* 0x0000761084857816 */ /* 0x010fca0000000085 */
[----:B------:R4:W-:Y:S01]  /*7880*/  @P5 STG.E.U16 desc[UR40][R128.64+0x12], R133 ;  /* 0x0000128580005986 */ /* 0x0009e2000c101528 */
[----:B------:R-:W-:-:S13]  /*7890*/  ISETP.GT.AND P5, PT, R3, 0x80, P0 ;  /* 0x000000800300780c */ /* 0x000fda00007a4270 */
[----:B------:R1:W2:Y:S01]  /*78a0*/  @P5 LDG.E.LTC128B.U16 R150, desc[UR40][R130.64] ;  /* 0x0000002882965981 */ /* 0x0002a2000c1e1520 */
[----:B------:R-:W-:Y:S01]  /*78b0*/  IMAD.WIDE.U32 R144, R140, 0x78, R142 ;  /* 0x000000788c907825 */ /* 0x000fe200078e008e */
[----:B------:R-:W-:Y:S03]  /*78c0*/  BSSY B1, `(.L_x_42) ;  /* 0x0000016000017945 */ /* 0x000fe60003800000 */
[----:B------:R-:W-:Y:S02]  /*78d0*/  IMAD.IADD R147, R155, 0x1, R145 ;  /* 0x000000019b937824 */ /* 0x000fe400078e0291 */
[----:B------:R-:W-:Y:S02]  /*78e0*/  IMAD.MOV.U32 R146, RZ, RZ, R144 ;  /* 0x000000ffff927224 */ /* 0x000fe400078e0090 */
[----:B------:R-:W-:Y:S02]  /*78f0*/  IMAD R5, R5, 0xf0, RZ ;  /* 0x000000f005057824 */ /* 0x000fe400078e02ff */
[----:B----4-:R-:W-:-:S03]  /*7900*/  IMAD.WIDE.U32 R132, R9, R140, R146 ;  /* 0x0000008c09847225 */ /* 0x010fc600078e0092 */
[----:B------:R-:W-:-:S04]  /*7910*/  IADD3 R134, P4, R14, R132, RZ ;  /* 0x000000840e867210 */ /* 0x000fc80007f9e0ff */
[----:B------:R-:W-:-:S03]  /*7920*/  IADD3.X R135, R15, R149, R133, P4, !PT ;  /* 0x000000950f877210 */ /* 0x000fc600027fe485 */
[----:B------:R-:W-:-:S04]  /*7930*/  IMAD.WIDE.U32 R134, R23, R138, R134 ;  /* 0x0000008a17867225 */ /* 0x000fc800078e0086 */
[----:B-1----:R-:W-:Y:S01]  /*7940*/  IMAD.IADD R131, R139, 0x1, R135 ;  /* 0x000000018b837824 */ /* 0x002fe200078e0287 */
[----:B------:R-:W-:-:S04]  /*7950*/  LEA R130, P4, R134, R12, 0x1 ;  /* 0x0000000c86827211 */ /* 0x000fc800078808ff */
[----:B------:R-:W-:Y:S02]  /*7960*/  LEA.HI.X R131, R134, R13, R131, 0x1, P4 ;  /* 0x0000000d86837211 */ /* 0x000fe400020f0c83 */
[----:B------:R-:W-:Y:S01]  /*7970*/  ISETP.GT.AND P4, PT, R3, 0x80, P3 ;  /* 0x000000800300780c */ /* 0x000fe20001f84270 */
[----:B--2---:R-:W-:-:S04]  /*7980*/  IMAD.U32 R132, R150, 0x10000, RZ ;  /* 0x0001000096847824 */ /* 0x004fc800078e00ff */
[----:B------:R-:W-:-:S04]  /*7990*/  FMUL R133, R132, R137 ;  /* 0x0000008984857220 */ /* 0x000fc80000400000 */
[----:B------:R-:W-:Y:S01]  /*79a0*/  FFMA R120, R120, R136, R133 ;  /* 0x0000008878787223 */ /* 0x000fe20000000085 */
[----:B------:R-:W-:-:S04]  /*79b0*/  IMAD.WIDE.U32 R132, R4, 0xf0, R128 ;  /* 0x000000f004847825 */ /* 0x000fc800078e0080 */
[----:B------:R-:W-:Y:S01]  /*79c0*/  F2FP.BF16.F32.PACK_AB R120, RZ, R120 ;  /* 0x00000078ff78723e */ /* 0x000fe200000010ff */
[----:B------:R-:W-:Y:S02]  /*79d0*/  IMAD.IADD R135, R133, 0x1, R5 ;  /* 0x0000000185877824 */ /* 0x000fe400078e0205 */
[----:B------:R-:W-:-:S05]  /*79e0*/  @P5 IMAD.MOV.U32 R134, RZ, RZ, R132 ;  /* 0x000000ffff865224 */ /* 0x000fca00078e0084 */
[----:B------:R1:W-:Y:S01]  /*79f0*/  @P5 STG.E.U16 desc[UR40][R134.64], R120 ;  /* 0x0000007886005986 */ /* 0x0003e2000c101528 */
[----:B------:R-:W-:Y:S05]  /*7a00*/  @!P4 BRA `(.L_x_43) ;  /* 0x000000000004c947 */ /* 0x000fea0003800000 */
[----:B------:R2:W5:Y:S02]  /*7a10*/  LDG.E.LTC128B.U16 R150, desc[UR40][R130.64+0x2] ;  /* 0x0000022882967981 */ /* 0x000564000c1e1520 */
.L_x_43:
[----:B------:R-:W-:Y:S05]  /*7a20*/  BSYNC B1 ;  /* 0x0000000000017941 */ /* 0x000fea0003800000 */
.L_x_42:
[----:B-1---5:R-:W-:Y:S01]  /*7a30*/  IMAD.U32 R120, R150, 0x10000, RZ ;  /* 0x0001000096787824 */ /* 0x022fe200078e00ff */
[----:B------:R-:W-:Y:S01]  /*7a40*/  IADD3 R144, P5, R142, R144, RZ ;  /* 0x000000908e907210 */ /* 0x000fe20007fbe0ff */
[----:B------:R-:W-:Y:S01]  /*7a50*/  BSSY B1, `(.L_x_44) ;  /* 0x0000010000017945 */ /* 0x000fe20003800000 */
[----:B------:R-:W-:Y:S01]  /*7a60*/  ISETP.GT.AND P0, PT, R3, 0x88, P0 ;  /* 0x000000880300780c */ /* 0x000fe20000704270 */
[----:B------:R-:W-:Y:S02]  /*7a70*/  FMUL R120, R120, R137 ;  /* 0x0000008978787220 */ /* 0x000fe40000400000 */
[----:B------:R-:W-:Y:S02]  /*7a80*/  IMAD.X R145, R147, 0x1, R143, P5 ;  /* 0x0000000193917824 */ /* 0x000fe400028e068f */
[----:B------:R-:W-:Y:S01]  /*7a90*/  FFMA R120, R121, R136, R120 ;  /* 0x0000008879787223 */ /* 0x000fe20000000078 */
[----:B------:R-:W-:-:S04]  /*7aa0*/  IMAD.WIDE.U32 R140, R9, R140, R144 ;  /* 0x0000008c098c7225 */ /* 0x000fc800078e0090 */
[----:B------:R-:W-:Y:S01]  /*7ab0*/  F2FP.BF16.F32.PACK_AB R120, RZ, R120 ;  /* 0x00000078ff78723e */ /* 0x000fe200000010ff */
[----:B------:R-:W-:Y:S01]  /*7ac0*/  @P4 IMAD.MOV.U32 R144, RZ, RZ, R132 ;  /* 0x000000ffff904224 */ /* 0x000fe200078e0084 */
[----:B------:R-:W-:Y:S01]  /*7ad0*/  IADD3 R142, P5, R14, R140, RZ ;  /* 0x0000008c0e8e7210 */ /* 0x000fe20007fbe0ff */
[----:B------:R-:W-:Y:S01]  /*7ae0*/  @P4 IMAD.MOV.U32 R145, RZ, RZ, R135 ;  /* 0x000000ffff914224 */ /* 0x000fe200078e0087 */
[----:B------:R-:W-:-:S05]  /*7af0*/  PRMT R9, R120, 0x7610, R9 ;  /* 0x0000761078097816 */ /* 0x000fca0000000009 */
[----:B------:R1:W-:Y:S01]  /*7b00*/  @P4 STG.E.U16 desc[UR40][R144.64+0x2], R9 ;  /* 0x0000020990004986 */ /* 0x0003e2000c101528 */
[----:B------:R-:W-:-:S04]  /*7b10*/  LEA R120, P4, R152, R12, 0x1 ;  /* 0x0000000c98787211 */ /* 0x000fc800078808ff */
[----:B------:R-:W-:Y:S01]  /*7b20*/  LEA.HI.X R121, R152, R13, R154, 0x1, P4 ;  /* 0x0000000d98797211 */ /* 0x000fe200020f0c9a */
[----:B------:R-:W-:Y:S08]  /*7b30*/  @!P0 BRA `(.L_x_45) ;  /* 0x0000000000048947 */ /* 0x000ff00003800000 */
[----:B------:R4:W5:Y:S02]  /*7b40*/  LDG.E.LTC128B.U16 R150, desc[UR40][R120.64] ;  /* 0x0000002878967981 */ /* 0x000964000c1e1520 */
.L_x_45:
[----:B------:R-:W-:Y:S05]  /*7b50*/  BSYNC B1 ;  /* 0x0000000000017941 */ /* 0x000fea0003800000 */
.L_x_44:
[----:B-----5:R-:W-:Y:S01]  /*7b60*/  IMAD.U32 R14, R150, 0x10000, RZ ;  /* 0x00010000960e7824 */ /* 0x020fe200078e00ff */
[----:B------:R-:W-:Y:S01]  /*7b70*/  IADD3.X R143, R15, R149, R141, P5, !PT ;  /* 0x000000950f8f7210 */ /* 0x000fe20002ffe48d */
[----:B------:R-:W-:Y:S01]  /*7b80*/  BSSY B1, `(.L_x_46) ;  /* 0x000000e000017945 */ /* 0x000fe20003800000 */
[----:B------:R-:W-:Y:S01]  /*7b90*/  ISETP.GT.AND P3, PT, R3, 0x88, P3 ;  /* 0x000000880300780c */ /* 0x000fe20001f64270 */
[----:B-1----:R-:W-:Y:S01]  /*7ba0*/  FMUL R9, R14, R137 ;  /* 0x000000890e097220 */ /* 0x002fe20000400000 */
[----:B------:R-:W-:Y:S01]  /*7bb0*/  IADD3 R14, P4, R151, R132, RZ ;  /* 0x00000084970e7210 */ /* 0x000fe20007f9e0ff */
[----:B----4-:R-:W-:-:S04]  /*7bc0*/  IMAD.WIDE.U32 R120, R23, R138, R142 ;  /* 0x0000008a17787225 */ /* 0x010fc800078e008e */
[----:B------:R-:W-:Y:S01]  /*7bd0*/  FFMA R9, R122, R136, R9 ;  /* 0x000000887a097223 */ /* 0x000fe20000000009 */
[----:B------:R-:W-:Y:S01]  /*7be0*/  IMAD.X R15, R135, 0x1, R153, P4 ;  /* 0x00000001870f7824 */ /* 0x000fe200020e0699 */
[----:B------:R-:W-:Y:S01]  /*7bf0*/  LEA R12, P5, R120, R12, 0x1 ;  /* 0x0000000c780c7211 */ /* 0x000fe200078a08ff */
[----:B------:R-:W-:Y:S02]  /*7c00*/  IMAD.IADD R139, R139, 0x1, R121 ;  /* 0x000000018b8b7824 */ /* 0x000fe400078e0279 */
[----:B------:R-:W-:-:S03]  /*7c10*/  F2FP.BF16.F32.PACK_AB R9, RZ, R9 ;  /* 0x00000009ff09723e */ /* 0x000fc600000010ff */
[----:B------:R-:W-:Y:S02]  /*7c20*/  LEA.HI.X R13, R120, R13, R139, 0x1, P5 ;  /* 0x0000000d780d7211 */ /* 0x000fe400028f0c8b */
[----:B------:R1:W-:Y:S01]  /*7c30*/  @P0 STG.E.U16 desc[UR40][R14.64], R9 ;  /* 0x000000090e000986 */ /* 0x0003e2000c101528 */
[----:B------:R-:W-:Y:S05]  /*7c40*/  @!P3 BRA `(.L_x_47) ;  /* 0x000000000004b947 */ /* 0x000fea0003800000 */
[----:B------:R4:W5:Y:S02]  /*7c50*/  LDG.E.LTC128B.U16 R150, desc[UR40][R12.64+0x2] ;  /* 0x000002280c967981 */ /* 0x000964000c1e1520 */
.L_x_47:
[----:B------:R-:W-:Y:S05]  /*7c60*/  BSYNC B1 ;  /* 0x0000000000017941 */ /* 0x000fea0003800000 */
.L_x_46:
        /* <DEDUP_REMOVED lines=9> */
.L_x_49:
[----:B------:R-:W-:Y:S05]  /*7d00*/  BSYNC B1 ;  /* 0x0000000000017941 */ /* 0x000fea0003800000 */
.L_x_48:
[----:B0----5:R-:W-:Y:S01]  /*7d10*/  IMAD.U32 R120, R150, 0x10000, RZ ;  /* 0x0001000096787824 */ /* 0x021fe200078e00ff */
[----:B------:R-:W-:Y:S01]  /*7d20*/  ISETP.GT.AND P3, PT, R3, 0x80, P2 ;  /* 0x000000800300780c */ /* 0x000fe20001764270 */
[----:B------:R-:W-:Y:S01]  /*7d30*/  @P0 IMAD.MOV.U32 R121, RZ, RZ, R135 ;  /* 0x000000ffff790224 */ /* 0x000fe200078e0087 */
[----:B------:R-:W-:Y:S01]  /*7d40*/  BSSY B1, `(.L_x_50) ;  /* 0x0000008000017945 */ /* 0x000fe20003800000 */
[----:B-1----:R-:W-:Y:S01]  /*7d50*/  FMUL R9, R120, R137 ;  /* 0x0000008978097220 */ /* 0x002fe20000400000 */
[----:B------:R-:W-:-:S03]  /*7d60*/  @P0 IMAD.MOV.U32 R120, RZ, RZ, R132 ;  /* 0x000000ffff780224 */ /* 0x000fc600078e0084 */
[----:B------:R-:W-:-:S05]  /*7d70*/  FFMA R9, R124, R136, R9 ;  /* 0x000000887c097223 */ /* 0x000fca0000000009 */
[----:B------:R-:W-:-:S05]  /*7d80*/  F2FP.BF16.F32.PACK_AB R9, RZ, R9 ;  /* 0x00000009ff09723e */ /* 0x000fca00000010ff */
[----:B------:R0:W-:Y:S01]  /*7d90*/  @P0 STG.E.U16 desc[UR40][R120.64+0x10], R9 ;  /* 0x0000100978000986 */ /* 0x0001e2000c101528 */
[----:B------:R-:W-:Y:S05]  /*7da0*/  @!P3 BRA `(.L_x_51) ;  /* 0x000000000004b947 */ /* 0x000fea0003800000 */
[----:B------:R1:W5:Y:S02]  /*7db0*/  LDG.E.LTC128B.U16 R150, desc[UR40][R130.64+0x12] ;  /* 0x0000122882967981 */ /* 0x000364000c1e1520 */
.L_x_51:
[----:B------:R-:W-:Y:S05]  /*7dc0*/  BSYNC B1 ;  /* 0x0000000000017941 */ /* 0x000fea0003800000 */
.L_x_50:
[----:B0----5:R-:W-:Y:S01]  /*7dd0*/  IMAD.U32 R120, R150, 0x10000, RZ ;  /* 0x0001000096787824 */ /* 0x021fe200078e00ff */
[----:B------:R-:W-:Y:S01]  /*7de0*/  ISETP.GT.AND P1, PT, R3, 0x88, P1 ;  /* 0x000000880300780c */ /* 0x000fe20000f24270 */
[----:B------:R-:W-:Y:S01]  /*7df0*/  @P3 IMAD.MOV.U32 R133, RZ, RZ, R135 ;  /* 0x000000ffff853224 */ /* 0x000fe200078e0087 */
[----:B------:R-:W-:Y:S01]  /*7e00*/  BSSY B1, `(.L_x_52) ;  /* 0x0000007000017945 */ /* 0x000fe20003800000 */
[----:B------:R-:W-:-:S04]  /*7e10*/  FMUL R120, R120, R137 ;  /* 0x0000008978787220 */ /* 0x000fc80000400000 */
[----:B------:R-:W-:-:S05]  /*7e20*/  FFMA R120, R125, R136, R120 ;  /* 0x000000887d787223 */ /* 0x000fca0000000078 */
[----:B------:R-:W-:-:S05]  /*7e30*/  F2FP.BF16.F32.PACK_AB R120, RZ, R120 ;  /* 0x00000078ff78723e */ /* 0x000fca00000010ff */
[----:B------:R0:W-:Y:S01]  /*7e40*/  @P3 STG.E.U16 desc[UR40][R132.64+0x12], R120 ;  /* 0x0000127884003986 */ /* 0x0001e2000c101528 */
[----:B------:R-:W-:Y:S05]  /*7e50*/  @!P1 BRA `(.L_x_53) ;  /* 0x0000000000049947 */ /* 0x000fea0003800000 */
[----:B------:R0:W5:Y:S02]  /*7e60*/  LDG.E.LTC128B.U16 R150, desc[UR40][R12.64+0x10] ;  /* 0x000010280c967981 */ /* 0x000164000c1e1520 */
.L_x_53:
[----:B------:R-:W-:Y:S05]  /*7e70*/  BSYNC B1 ;  /* 0x0000000000017941 */ /* 0x000fea0003800000 */
.L_x_52:
[----:B0----5:R-:W-:Y:S01]  /*7e80*/  IMAD.U32 R120, R150, 0x10000, RZ ;  /* 0x0001000096787824 */ /* 0x021fe200078e00ff */
        /* <DEDUP_REMOVED lines=8> */
.L_x_55:
[----:B------:R-:W-:Y:S05]  /*7f10*/  BSYNC B1 ;  /* 0x0000000000017941 */ /* 0x000fea0003800000 */
.L_x_54:
[----:B-----5:R-:W-:Y:S01]  /*7f20*/  IMAD.U32 R120, R150, 0x10000, RZ ;  /* 0x0001000096787824 */ /* 0x020fe200078e00ff */
[----:B------:R-:W-:Y:S01]  /*7f30*/  ISETP.GT.AND P3, PT, R8, 0x10, PT ;  /* 0x000000100800780c */ /* 0x000fe20003f64270 */
[----:B------:R-:W-:Y:S02]  /*7f40*/  BSSY B1, `(.L_x_56) ;  /* 0x0000008000017945 */ /* 0x000fe40003800000 */
[----:B------:R-:W-:Y:S01]  /*7f50*/  FMUL R120, R120, R137 ;  /* 0x0000008978787220 */ /* 0x000fe20000400000 */
[----:B------:R-:W-:-:S03]  /*7f60*/  ISETP.GT.AND P0, PT, R3, RZ, P3 ;  /* 0x000000ff0300720c */ /* 0x000fc60001f04270 */
[----:B------:R-:W-:-:S05]  /*7f70*/  FFMA R120, R127, R136, R120 ;  /* 0x000000887f787223 */ /* 0x000fca0000000078 */
[----:B------:R-:W-:-:S05]  /*7f80*/  F2FP.BF16.F32.PACK_AB R120, RZ, R120 ;  /* 0x00000078ff78723e */ /* 0x000fca00000010ff */
[----:B------:R0:W-:Y:S01]  /*7f90*/  @P2 STG.E.U16 desc[UR40][R14.64+0x12], R120 ;  /* 0x000012780e002986 */ /* 0x0001e2000c101528 */
[----:B------:R-:W-:Y:S05]  /*7fa0*/  @!P0 BRA `(.L_x_57) ;  /* 0x0000000000048947 */ /* 0x000fea0003800000 */
[----:B------:R0:W5:Y:S02]  /*7fb0*/  LDG.E.LTC128B.U16 R150, desc[UR40][R10.64+0x20] ;  /* 0x000020280a967981 */ /* 0x000164000c1e1520 */
.L_x_57:
[----:B------:R-:W-:Y:S05]  /*7fc0*/  BSYNC B1 ;  /* 0x0000000000017941 */ /* 0x000fea0003800000 */
.L_x_56:
[----:B0----5:R-:W-:Y:S01]  /*7fd0*/  IMAD.U32 R14, R150, 0x10000, RZ ;  /* 0x00010000960e7824 */ /* 0x021fe200078e00ff */
        /* <DEDUP_REMOVED lines=9> */
.L_x_59:
[----:B------:R-:W-:Y:S05]  /*8070*/  BSYNC B1 ;  /* 0x0000000000017941 */ /* 0x000fea0003800000 */
.L_x_58:
        /* <DEDUP_REMOVED lines=9> */
.L_x_61:
[----:B------:R-:W-:Y:S05]  /*8110*/  BSYNC B1 ;  /* 0x0000000000017941 */ /* 0x000fea0003800000 */
.L_x_60:
        /* <DEDUP_REMOVED lines=9> */
.L_x_63:
[----:B------:R-:W-:Y:S05]  /*81b0*/  BSYNC B1 ;  /* 0x0000000000017941 */ /* 0x000fea0003800000 */
.L_x_62:
        /* <DEDUP_REMOVED lines=10> */
.L_x_65:
[----:B------:R-:W-:Y:S05]  /*8260*/  BSYNC B1 ;  /* 0x0000000000017941 */ /* 0x000fea0003800000 */
.L_x_64:
        /* <DEDUP_REMOVED lines=10> */
.L_x_67:
[----:B------:R-:W-:Y:S05]  /*8310*/  BSYNC B1 ;  /* 0x0000000000017941 */ /* 0x000fea0003800000 */
.L_x_66:
        /* <DEDUP_REMOVED lines=9> */
.L_x_69:
[----:B------:R-:W-:Y:S05]  /*83b0*/  BSYNC B1 ;  /* 0x0000000000017941 */ /* 0x000fea0003800000 */
.L_x_68:
        /* <DEDUP_REMOVED lines=9> */
.L_x_71:
[----:B------:R-:W-:Y:S05]  /*8450*/  BSYNC B1 ;  /* 0x0000000000017941 */ /* 0x000fea0003800000 */
.L_x_70:
        /* <DEDUP_REMOVED lines=9> */
.L_x_73:
[----:B------:R-:W-:Y:S05]  /*84f0*/  BSYNC B1 ;  /* 0x0000000000017941 */ /* 0x000fea0003800000 */
.L_x_72:
[----:B0----5:R-:W-:Y:S01]  /*8500*/  IMAD.U32 R14, R150, 0x10000, RZ ;  /* 0x00010000960e7824 */ /* 0x021fe200078e00ff */
[----:B------:R-:W-:Y:S01]  /*8510*/  ISETP.GT.AND P4, PT, R3, 0x80, P2 ;  /* 0x000000800300780c */ /* 0x000fe20001784270 */
[----:B------:R-:W-:Y:S02]  /*8520*/  BSSY B1, `(.L_x_74) ;  /* 0x000000a000017945 */ /* 0x000fe40003800000 */
[----:B------:R-:W-:Y:S01]  /*8530*/  FMUL R9, R14, R137 ;  /* 0x000000890e097220 */ /* 0x000fe20000400000 */
[----:B------:R-:W-:-:S04]  /*8540*/  IMAD.WIDE.U32 R14, R4, 0xf0, R128 ;  /* 0x000000f0040e7825 */ /* 0x000fc800078e0080 */
[----:B------:R-:W-:Y:S01]  /*8550*/  FFMA R9, R104, R136, R9 ;  /* 0x0000008868097223 */ /* 0x000fe20000000009 */
[----:B------:R-:W-:Y:S02]  /*8560*/  IMAD.IADD R5, R5, 0x1, R15 ;  /* 0x0000000105057824 */ /* 0x000fe400078e020f */
[----:B------:R-:W-:Y:S02]  /*8570*/  IMAD.MOV.U32 R4, RZ, RZ, R14 ;  /* 0x000000ffff047224 */ /* 0x000fe400078e000e */
[----:B------:R-:W-:-:S05]  /*8580*/  F2FP.BF16.F32.PACK_AB R9, RZ, R9 ;  /* 0x00000009ff09723e */ /* 0x000fca00000010ff */
[----:B------:R0:W-:Y:S01]  /*8590*/  @P5 STG.E.U16 desc[UR40][R4.64+0x20], R9 ;  /* 0x0000200904005986 */ /* 0x0001e2000c101528 */
[----:B------:R-:W-:Y:S05]  /*85a0*/  @!P4 BRA `(.L_x_75) ;  /* 0x000000000004c947 */ /* 0x000fea0003800000 */
[----:B------:R0:W5:Y:S02]  /*85b0*/  LDG.E.LTC128B.U16 R150, desc[UR40][R130.64+0x22] ;  /* 0x0000222882967981 */ /* 0x000164000c1e1520 */
.L_x_75:
[----:B------:R-:W-:Y:S05]  /*85c0*/  BSYNC B1 ;  /* 0x0000000000017941 */ /* 0x000fea0003800000 */
.L_x_74:
        /* <DEDUP_REMOVED lines=9> */
.L_x_77:
[----:B------:R-:W-:Y:S05]  /*8660*/  BSYNC B1 ;  /* 0x0000000000017941 */ /* 0x000fea0003800000 */
.L_x_76:
[----:B0----5:R-:W-:Y:S01]  /*8670*/  IMAD.U32 R104, R150, 0x10000, RZ ;  /* 0x0001000096687824 */ /* 0x021fe200078e00ff */
[----:B------:R-:W-:Y:S01]  /*8680*/  IADD3 R14, P4, R151, R14, RZ ;  /* 0x0000000e970e7210 */ /* 0x000fe20007f9e0ff */
[----:B------:R-:W-:Y:S01]  /*8690*/  BSSY B1, `(.L_x_78) ;  /* 0x0000009000017945 */ /* 0x000fe20003800000 */
[----:B------:R-:W-:Y:S01]  /*86a0*/  ISETP.GT.AND P2, PT, R3, 0x88, P2 ;  /* 0x000000880300780c */ /* 0x000fe20001744270 */
[----:B------:R-:W-:Y:S02]  /*86b0*/  FMUL R9, R104, R137 ;  /* 0x0000008968097220 */ /* 0x000fe40000400000 */
[----:B------:R-:W-:Y:S02]  /*86c0*/  IMAD.X R15, R153, 0x1, R5, P4 ;  /* 0x00000001990f7824 */ /* 0x000fe400020e0605 */
[----:B------:R-:W-:-:S05]  /*86d0*/  FFMA R9, R106, R136, R9 ;  /* 0x000000886a097223 */ /* 0x000fca0000000009 */
[----:B------:R-:W-:-:S05]  /*86e0*/  F2FP.BF16.F32.PACK_AB R9, RZ, R9 ;  /* 0x00000009ff09723e */ /* 0x000fca00000010ff */
[----:B------:R0:W-:Y:S01]  /*86f0*/  @P3 STG.E.U16 desc[UR40][R14.64+0x20], R9 ;  /* 0x000020090e003986 */ /* 0x0001e2000c101528 */
[----:B------:R-:W-:Y:S05]  /*8700*/  @!P2 BRA `(.L_x_79) ;  /* 0x000000000004a947 */ /* 0x000fea0003800000 */
[----:B------:R0:W5:Y:S02]  /*8710*/  LDG.E.LTC128B.U16 R150, desc[UR40][R12.64+0x22] ;  /* 0x000022280c967981 */ /* 0x000164000c1e1520 */
.L_x_79:
[----:B------:R-:W-:Y:S05]  /*8720*/  BSYNC B1 ;  /* 0x0000000000017941 */ /* 0x000fea0003800000 */
.L_x_78:
        /* <DEDUP_REMOVED lines=9> */
.L_x_81:
[----:B------:R-:W-:Y:S05]  /*87c0*/  BSYNC B1 ;  /* 0x0000000000017941 */ /* 0x000fea0003800000 */
.L_x_80:
        /* <DEDUP_REMOVED lines=9> */
.L_x_83:
[----:B------:R-:W-:Y:S05]  /*8860*/  BSYNC B1 ;  /* 0x0000000000017941 */ /* 0x000fea0003800000 */
.L_x_82:
        /* <DEDUP_REMOVED lines=9> */
.L_x_85:
[----:B------:R-:W-:Y:S05]  /*8900*/  BSYNC B1 ;  /* 0x0000000000017941 */ /* 0x000fea0003800000 */
.L_x_84:
        /* <DEDUP_REMOVED lines=9> */
.L_x_87:
[----:B------:R-:W-:Y:S05]  /*89a0*/  BSYNC B1 ;  /* 0x0000000000017941 */ /* 0x000fea0003800000 */
.L_x_86:
        /* <DEDUP_REMOVED lines=10> */
.L_x_89:
[----:B------:R-:W-:Y:S05]  /*8a50*/  BSYNC B1 ;  /* 0x0000000000017941 */ /* 0x000fea0003800000 */
.L_x_88:
        /* <DEDUP_REMOVED lines=10> */
.L_x_91:
[----:B------:R-:W-:Y:S05]  /*8b00*/  BSYNC B1 ;  /* 0x0000000000017941 */ /* 0x000fea0003800000 */
.L_x_90:
        /* <DEDUP_REMOVED lines=9> */
.L_x_93:
[----:B------:R-:W-:Y:S05]  /*8ba0*/  BSYNC B1 ;  /* 0x0000000000017941 */ /* 0x000fea0003800000 */
.L_x_92:
        /* <DEDUP_REMOVED lines=9> */
.L_x_95:
[----:B------:R-:W-:Y:S05]  /*8c40*/  BSYNC B1 ;  /* 0x0000000000017941 */ /* 0x000fea0003800000 */
.L_x_94:
        /* <DEDUP_REMOVED lines=10> */
.L_x_97:
[----:B------:R-:W-:Y:S05]  /*8cf0*/  BSYNC B1 ;  /* 0x0000000000017941 */ /* 0x000fea0003800000 */
.L_x_96:
        /* <DEDUP_REMOVED lines=10> */
.L_x_99:
[----:B------:R-:W-:Y:S05]  /*8da0*/  BSYNC B1 ;  /* 0x0000000000017941 */ /* 0x000fea0003800000 */
.L_x_98:
        /* <DEDUP_REMOVED lines=9> */
.L_x_101:
[----:B------:R-:W-:Y:S05]  /*8e40*/  BSYNC B1 ;  /* 0x0000000000017941 */ /* 0x000fea0003800000 */
.L_x_100:
        /* <DEDUP_REMOVED lines=9> */
.L_x_103:
[----:B------:R-:W-:Y:S05]  /*8ee0*/  BSYNC B1 ;  /* 0x0000000000017941 */ /* 0x000fea0003800000 */
.L_x_102:
        /* <DEDUP_REMOVED lines=9> */
.L_x_105:
[----:B------:R-:W-:Y:S05]  /*8f80*/  BSYNC B1 ;  /* 0x0000000000017941 */ /* 0x000fea0003800000 */
.L_x_104:
        /* <DEDUP_REMOVED lines=9> */
.L_x_107:
[----:B------:R-:W-:Y:S05]  /*9020*/  BSYNC B1 ;  /* 0x0000000000017941 */ /* 0x000fea0003800000 */
.L_x_106:
        /* <DEDUP_REMOVED lines=9> */
.L_x_109:
[----:B------:R-:W-:Y:S05]  /*90c0*/  BSYNC B1 ;  /* 0x0000000000017941 */ /* 0x000fea0003800000 */
.L_x_108:
        /* <DEDUP_REMOVED lines=9> */
.L_x_111:
[----:B------:R-:W-:Y:S05]  /*9160*/  BSYNC B1 ;  /* 0x0000000000017941 */ /* 0x000fea0003800000 */
.L_x_110:
        /* <DEDUP_REMOVED lines=9> */
.L_x_113:
[----:B------:R-:W-:Y:S05]  /*9200*/  BSYNC B1 ;  /* 0x0000000000017941 */ /* 0x000fea0003800000 */
.L_x_112:
        /* <DEDUP_REMOVED lines=9> */
.L_x_115:
[----:B------:R-:W-:Y:S05]  /*92a0*/  BSYNC B1 ;  /* 0x0000000000017941 */ /* 0x000fea0003800000 */
.L_x_114:
        /* <DEDUP_REMOVED lines=9> */
.L_x_117:
[----:B------:R-:W-:Y:S05]  /*9340*/  BSYNC B1 ;  /* 0x0000000000017941 */ /* 0x000fea0003800000 */
.L_x_116:
        /* <DEDUP_REMOVED lines=9> */
.L_x_119:
[----:B------:R-:W-:Y:S05]  /*93e0*/  BSYNC B1 ;  /* 0x0000000000017941 */ /* 0x000fea0003800000 */
.L_x_118:
        /* <DEDUP_REMOVED lines=10> */
.L_x_121:
[----:B------:R-:W-:Y:S05]  /*9490*/  BSYNC B1 ;  /* 0x0000000000017941 */ /* 0x000fea0003800000 */
.L_x_120:
        /* <DEDUP_REMOVED lines=10> */
.L_x_123:
[----:B------:R-:W-:Y:S05]  /*9540*/  BSYNC B1 ;  /* 0x0000000000017941 */ /* 0x000fea0003800000 */
.L_x_122:
        /* <DEDUP_REMOVED lines=9> */
.L_x_125:
[----:B------:R-:W-:Y:S05]  /*95e0*/  BSYNC B1 ;  /* 0x0000000000017941 */ /* 0x000fea0003800000 */
.L_x_124:
        /* <DEDUP_REMOVED lines=9> */
.L_x_127:
[----:B------:R-:W-:Y:S05]  /*9680*/  BSYNC B1 ;  /* 0x0000000000017941 */ /* 0x000fea0003800000 */
.L_x_126:
        /* <DEDUP_REMOVED lines=10> */
.L_x_129:
[----:B------:R-:W-:Y:S05]  /*9730*/  BSYNC B1 ;  /* 0x0000000000017941 */ /* 0x000fea0003800000 */
.L_x_128:
        /* <DEDUP_REMOVED lines=10> */
.L_x_131:
[----:B------:R-:W-:Y:S05]  /*97e0*/  BSYNC B1 ;  /* 0x0000000000017941 */ /* 0x000fea0003800000 */
.L_x_130:
        /* <DEDUP_REMOVED lines=9> */
.L_x_133:
[----:B------:R-:W-:Y:S05]  /*9880*/  BSYNC B1 ;  /* 0x0000000000017941 */ /* 0x000fea0003800000 */
.L_x_132:
        /* <DEDUP_REMOVED lines=9> */
.L_x_135:
[----:B------:R-:W-:Y:S05]  /*9920*/  BSYNC B1 ;  /* 0x0000000000017941 */ /* 0x000fea0003800000 */
.L_x_134:
        /* <DEDUP_REMOVED lines=9> */
.L_x_137:
[----:B------:R-:W-:Y:S05]  /*99c0*/  BSYNC B1 ;  /* 0x0000000000017941 */ /* 0x000fea0003800000 */
.L_x_136:
        /* <DEDUP_REMOVED lines=9> */
.L_x_139:
[----:B------:R-:W-:Y:S05]  /*9a60*/  BSYNC B1 ;  /* 0x0000000000017941 */ /* 0x000fea0003800000 */
.L_x_138:
        /* <DEDUP_REMOVED lines=9> */
.L_x_141:
[----:B------:R-:W-:Y:S05]  /*9b00*/  BSYNC B1 ;  /* 0x0000000000017941 */ /* 0x000fea0003800000 */
.L_x_140:
        /* <DEDUP_REMOVED lines=9> */
.L_x_143:
[----:B------:R-:W-:Y:S05]  /*9ba0*/  BSYNC B1 ;  /* 0x0000000000017941 */ /* 0x000fea0003800000 */
.L_x_142:
        /* <DEDUP_REMOVED lines=9> */
.L_x_145:
[----:B------:R-:W-:Y:S05]  /*9c40*/  BSYNC B1 ;  /* 0x0000000000017941 */ /* 0x000fea0003800000 */
.L_x_144:
        /* <DEDUP_REMOVED lines=9> */
.L_x_147:
[----:B------:R-:W-:Y:S05]  /*9ce0*/  BSYNC B1 ;  /* 0x0000000000017941 */ /* 0x000fea0003800000 */
.L_x_146:
        /* <DEDUP_REMOVED lines=9> */
.L_x_149:
[----:B------:R-:W-:Y:S05]  /*9d80*/  BSYNC B1 ;  /* 0x0000000000017941 */ /* 0x000fea0003800000 */
.L_x_148:
        /* <DEDUP_REMOVED lines=9> */
.L_x_151:
[----:B------:R-:W-:Y:S05]  /*9e20*/  BSYNC B1 ;  /* 0x0000000000017941 */ /* 0x000fea0003800000 */
.L_x_150:
        /* <DEDUP_REMOVED lines=10> */
.L_x_153:
[----:B------:R-:W-:Y:S05]  /*9ed0*/  BSYNC B1 ;  /* 0x0000000000017941 */ /* 0x000fea0003800000 */
.L_x_152:
        /* <DEDUP_REMOVED lines=10> */
.L_x_155:
[----:B------:R-:W-:Y:S05]  /*9f80*/  BSYNC B1 ;  /* 0x0000000000017941 */ /* 0x000fea0003800000 */
.L_x_154:
        /* <DEDUP_REMOVED lines=9> */
.L_x_157:
[----:B------:R-:W-:Y:S05]  /*a020*/  BSYNC B1 ;  /* 0x0000000000017941 */ /* 0x000fea0003800000 */
.L_x_156:
        /* <DEDUP_REMOVED lines=9> */
.L_x_159:
[----:B------:R-:W-:Y:S05]  /*a0c0*/  BSYNC B1 ;  /* 0x0000000000017941 */ /* 0x000fea0003800000 */
.L_x_158:
        /* <DEDUP_REMOVED lines=10> */
.L_x_161:
[----:B------:R-:W-:Y:S05]  /*a170*/  BSYNC B1 ;  /* 0x0000000000017941 */ /* 0x000fea0003800000 */
.L_x_160:
        /* <DEDUP_REMOVED lines=10> */
.L_x_163:
[----:B------:R-:W-:Y:S05]  /*a220*/  BSYNC B1 ;  /* 0x0000000000017941 */ /* 0x000fea0003800000 */
.L_x_162:
        /* <DEDUP_REMOVED lines=9> */
.L_x_165:
[----:B------:R-:W-:Y:S05]  /*a2c0*/  BSYNC B1 ;  /* 0x0000000000017941 */ /* 0x000fea0003800000 */
.L_x_164:
        /* <DEDUP_REMOVED lines=9> */
.L_x_167:
[----:B------:R-:W-:Y:S05]  /*a360*/  BSYNC B1 ;  /* 0x0000000000017941 */ /* 0x000fea0003800000 */
.L_x_166:
        /* <DEDUP_REMOVED lines=9> */
.L_x_169:
[----:B------:R-:W-:Y:S05]  /*a400*/  BSYNC B1 ;  /* 0x0000000000017941 */ /* 0x000fea0003800000 */
.L_x_168:
        /* <DEDUP_REMOVED lines=9> */
.L_x_171:
[----:B------:R-:W-:Y:S05]  /*a4a0*/  BSYNC B1 ;  /* 0x0000000000017941 */ /* 0x000fea0003800000 */
.L_x_170:
        /* <DEDUP_REMOVED lines=9> */
.L_x_173:
[----:B------:R-:W-:Y:S05]  /*a540*/  BSYNC B1 ;  /* 0x0000000000017941 */ /* 0x000fea0003800000 */
.L_x_172:
        /* <DEDUP_REMOVED lines=9> */
.L_x_175:
[----:B------:R-:W-:Y:S05]  /*a5e0*/  BSYNC B1 ;  /* 0x0000000000017941 */ /* 0x000fea0003800000 */
.L_x_174:
        /* <DEDUP_REMOVED lines=9> */
.L_x_177:
[----:B------:R-:W-:Y:S05]  /*a680*/  BSYNC B1 ;  /* 0x0000000000017941 */ /* 0x000fea0003800000 */
.L_x_176:
        /* <DEDUP_REMOVED lines=9> */
.L_x_179:
[----:B------:R-:W-:Y:S05]  /*a720*/  BSYNC B1 ;  /* 0x0000000000017941 */ /* 0x000fea0003800000 */
.L_x_178:
        /* <DEDUP_REMOVED lines=9> */
.L_x_181:
[----:B------:R-:W-:Y:S05]  /*a7c0*/  BSYNC B1 ;  /* 0x0000000000017941 */ /* 0x000fea0003800000 */
.L_x_180:
        /* <DEDUP_REMOVED lines=9> */
.L_x_183:
[----:B------:R-:W-:Y:S05]  /*a860*/  BSYNC B1 ;  /* 0x0000000000017941 */ /* 0x000fea0003800000 */
.L_x_182:
        /* <DEDUP_REMOVED lines=10> */
.L_x_185:
[----:B------:R-:W-:Y:S05]  /*a910*/  BSYNC B1 ;  /* 0x0000000000017941 */ /* 0x000fea0003800000 */
.L_x_184:
        /* <DEDUP_REMOVED lines=10> */
.L_x_187:
[----:B------:R-:W-:Y:S05]  /*a9c0*/  BSYNC B1 ;  /* 0x0000000000017941 */ /* 0x000fea0003800000 */
.L_x_186:
        /* <DEDUP_REMOVED lines=9> */
.L_x_189:
[----:B------:R-:W-:Y:S05]  /*aa60*/  BSYNC B1 ;  /* 0x0000000000017941 */ /* 0x000fea0003800000 */
.L_x_188:
        /* <DEDUP_REMOVED lines=9> */
.L_x_191:
[----:B------:R-:W-:Y:S05]  /*ab00*/  BSYNC B1 ;  /* 0x0000000000017941 */ /* 0x000fea0003800000 */
.L_x_190:
        /* <DEDUP_REMOVED lines=10> */
.L_x_193:
[----:B------:R-:W-:Y:S05]  /*abb0*/  BSYNC B1 ;  /* 0x0000000000017941 */ /* 0x000fea0003800000 */
.L_x_192:
        /* <DEDUP_REMOVED lines=10> */
.L_x_195:
[----:B------:R-:W-:Y:S05]  /*ac60*/  BSYNC B1 ;  /* 0x0000000000017941 */ /* 0x000fea0003800000 */
.L_x_194:
        /* <DEDUP_REMOVED lines=9> */
.L_x_197:
[----:B------:R-:W-:Y:S05]  /*ad00*/  BSYNC B1 ;  /* 0x0000000000017941 */ /* 0x000fea0003800000 */
.L_x_196:
        /* <DEDUP_REMOVED lines=9> */
.L_x_199:
[----:B------:R-:W-:Y:S05]  /*ada0*/  BSYNC B1 ;  /* 0x0000000000017941 */ /* 0x000fea0003800000 */
.L_x_198:
        /* <DEDUP_REMOVED lines=9> */
.L_x_201:
[----:B------:R-:W-:Y:S05]  /*ae40*/  BSYNC B1 ;  /* 0x0000000000017941 */ /* 0x000fea0003800000 */
.L_x_200:
        /* <DEDUP_REMOVED lines=9> */
.L_x_203:
[----:B------:R-:W-:Y:S05]  /*aee0*/  BSYNC B1 ;  /* 0x0000000000017941 */ /* 0x000fea0003800000 */
.L_x_202:
        /* <DEDUP_REMOVED lines=9> */
.L_x_205:
[----:B------:R-:W-:Y:S05]  /*af80*/  BSYNC B1 ;  /* 0x0000000000017941 */ /* 0x000fea0003800000 */
.L_x_204:
        /* <DEDUP_REMOVED lines=9> */
.L_x_207:
[----:B------:R-:W-:Y:S05]  /*b020*/  BSYNC B1 ;  /* 0x0000000000017941 */ /* 0x000fea0003800000 */
.L_x_206:
        /* <DEDUP_REMOVED lines=9> */
.L_x_209:
[----:B------:R-:W-:Y:S05]  /*b0c0*/  BSYNC B1 ;  /* 0x0000000000017941 */ /* 0x000fea0003800000 */
.L_x_208:
        /* <DEDUP_REMOVED lines=9> */
.L_x_211:
[----:B------:R-:W-:Y:S05]  /*b160*/  BSYNC B1 ;  /* 0x0000000000017941 */ /* 0x000fea0003800000 */
.L_x_210:
        /* <DEDUP_REMOVED lines=9> */
.L_x_213:
[----:B------:R-:W-:Y:S05]  /*b200*/  BSYNC B1 ;  /* 0x0000000000017941 */ /* 0x000fea0003800000 */
.L_x_212:
        /* <DEDUP_REMOVED lines=9> */
.L_x_215:
[----:B------:R-:W-:Y:S05]  /*b2a0*/  BSYNC B1 ;  /* 0x0000000000017941 */ /* 0x000fea0003800000 */
.L_x_214:
        /* <DEDUP_REMOVED lines=10> */
.L_x_217:
[----:B------:R-:W-:Y:S05]  /*b350*/  BSYNC B1 ;  /* 0x0000000000017941 */ /* 0x000fea0003800000 */
.L_x_216:
        /* <DEDUP_REMOVED lines=10> */
.L_x_219:
[----:B------:R-:W-:Y:S05]  /*b400*/  BSYNC B1 ;  /* 0x0000000000017941 */ /* 0x000fea0003800000 */
.L_x_218:
        /* <DEDUP_REMOVED lines=9> */
.L_x_221:
[----:B------:R-:W-:Y:S05]  /*b4a0*/  BSYNC B1 ;  /* 0x0000000000017941 */ /* 0x000fea0003800000 */
.L_x_220:
        /* <DEDUP_REMOVED lines=9> */
.L_x_223:
[----:B------:R-:W-:Y:S05]  /*b540*/  BSYNC B1 ;  /* 0x0000000000017941 */ /* 0x000fea0003800000 */
.L_x_222:
        /* <DEDUP_REMOVED lines=10> */
.L_x_225:
[----:B------:R-:W-:Y:S05]  /*b5f0*/  BSYNC B1 ;  /* 0x0000000000017941 */ /* 0x000fea0003800000 */
.L_x_224:
        /* <DEDUP_REMOVED lines=10> */
.L_x_227:
[----:B------:R-:W-:Y:S05]  /*b6a0*/  BSYNC B1 ;  /* 0x0000000000017941 */ /* 0x000fea0003800000 */
.L_x_226:
        /* <DEDUP_REMOVED lines=9> */
.L_x_229:
[----:B------:R-:W-:Y:S05]  /*b740*/  BSYNC B1 ;  /* 0x0000000000017941 */ /* 0x000fea0003800000 */
.L_x_228:
        /* <DEDUP_REMOVED lines=9> */
.L_x_231:
[----:B------:R-:W-:Y:S05]  /*b7e0*/  BSYNC B1 ;  /* 0x0000000000017941 */ /* 0x000fea0003800000 */
.L_x_230:
        /* <DEDUP_REMOVED lines=9> */
.L_x_233:
[----:B------:R-:W-:Y:S05]  /*b880*/  BSYNC B1 ;  /* 0x0000000000017941 */ /* 0x000fea0003800000 */
.L_x_232:
        /* <DEDUP_REMOVED lines=9> */
.L_x_235:
[----:B------:R-:W-:Y:S05]  /*b920*/  BSYNC B1 ;  /* 0x0000000000017941 */ /* 0x000fea0003800000 */
.L_x_234:
        /* <DEDUP_REMOVED lines=9> */
.L_x_237:
[----:B------:R-:W-:Y:S05]  /*b9c0*/  BSYNC B1 ;  /* 0x0000000000017941 */ /* 0x000fea0003800000 */
.L_x_236:
        /* <DEDUP_REMOVED lines=9> */
.L_x_239:
[----:B------:R-:W-:Y:S05]  /*ba60*/  BSYNC B1 ;  /* 0x0000000000017941 */ /* 0x000fea0003800000 */
.L_x_238:
        /* <DEDUP_REMOVED lines=9> */
.L_x_241:
[----:B------:R-:W-:Y:S05]  /*bb00*/  BSYNC B1 ;  /* 0x0000000000017941 */ /* 0x000fea0003800000 */
.L_x_240:
        /* <DEDUP_REMOVED lines=9> */
.L_x_243:
[----:B------:R-:W-:Y:S05]  /*bba0*/  BSYNC B1 ;  /* 0x0000000000017941 */ /* 0x000fea0003800000 */
.L_x_242:
        /* <DEDUP_REMOVED lines=9> */
.L_x_245:
[----:B------:R-:W-:Y:S05]  /*bc40*/  BSYNC B1 ;  /* 0x0000000000017941 */ /* 0x000fea0003800000 */
.L_x_244:
        /* <DEDUP_REMOVED lines=9> */
.L_x_247:
[----:B------:R-:W-:Y:S05]  /*bce0*/  BSYNC B1 ;  /* 0x0000000000017941 */ /* 0x000fea0003800000 */
.L_x_246:
[----:B------:R-:W-:Y:S05]  /*bcf0*/  @!P0 BRA `(.L_x_248) ;  /* 0x0000001c00e08947 */ /* 0x000fea0003800000 */
[----:B-----5:R-:W-:-:S04]  /*bd00*/  IMAD.U32 R150, R150, 0x10000, RZ ;  /* 0x0001000096967824 */ /* 0x020fc800078e00ff */
[----:B------:R-:W-:-:S04]  /*bd10*/  FMUL R150, R150, R137 ;  /* 0x0000008996967220 */ /* 0x000fc80000400000 */
[----:B------:R-:W-:-:S05]  /*bd20*/  FFMA R150, R31, R136, R150 ;  /* 0x000000881f967223 */ /* 0x000fca0000000096 */
[----:B------:R-:W-:-:S05]  /*bd30*/  F2FP.BF16.F32.PACK_AB R150, RZ, R150 ;  /* 0x00000096ff96723e */ /* 0x000fca00000010ff */
[----:B------:R0:W-:Y:S01]  /*bd40*/  STG.E.U16 desc[UR40][R14.64+0xd2], R150 ;  /* 0x0000d2960e007986 */ /* 0x0001e2000c101528 */
[----:B------:R-:W-:Y:S05]  /*bd50*/  BRA `(.L_x_248) ;  /* 0x0000001c00c87947 */ /* 0x000fea0003800000 */
.L_x_29:
[----:B------:R-:W-:Y:S01]  /*bd60*/  ULDC.64 UR4, c[0x0][0x5c0] ;  /* 0x0001700000047ab9 */ /* 0x000fe20000000a00 */
[-C--:B------:R-:W-:Y:S01]  /*bd70*/  FMUL R128, R128, R136.reuse ;  /* 0x0000008880807220 */ /* 0x080fe20000400000 */
[----:B------:R-:W-:Y:S01]  /*bd80*/  LEA R6, P2, R142, UR4, 0x1 ;  /* 0x000000048e067c11 */ /* 0x000fe2000f8408ff */
[----:B------:R-:W-:Y:S01]  /*bd90*/  IMAD.SHL.U32 R23, R4, 0x10, RZ ;  /* 0x0000001004177824 */ /* 0x000fe200078e00ff */
[----:B------:R-:W-:Y:S01]  /*bda0*/  ISETP.GT.AND P3, PT, R8, 0x1, PT ;  /* 0x000000010800780c */ /* 0x000fe20003f64270 */
[----:B------:R-:W-:Y:S01]  /*bdb0*/  FMUL R129, R129, R136 ;  /* 0x0000008881817220 */ /* 0x000fe20000400000 */
[----:B------:R-:W-:Y:S01]  /*bdc0*/  F2FP.BF16.F32.PACK_AB R128, RZ, R128 ;  /* 0x00000080ff80723e */ /* 0x000fe200000010ff */
[-C--:B------:R-:W-:Y:S01]  /*bdd0*/  FMUL R131, R131, R136.reuse ;  /* 0x0000008883837220 */ /* 0x080fe20000400000 */
[----:B------:R-:W-:Y:S01]  /*bde0*/  LEA.HI.X R7, R142, UR5, R151, 0x1, P2 ;  /* 0x000000058e077c11 */ /* 0x000fe200090f0c97 */
[-C--:B------:R-:W-:Y:S01]  /*bdf0*/  FMUL R130, R130, R136.reuse ;  /* 0x0000008882827220 */ /* 0x080fe20000400000 */
[----:B------:R-:W-:Y:S01]  /*be00*/  ISETP.GT.AND P2, PT, R3, RZ, P3 ;  /* 0x000000ff0300720c */ /* 0x000fe20001f44270 */
[-C--:B------:R-:W-:Y:S01]  /*be10*/  FMUL R133, R133, R136.reuse ;  /* 0x0000008885857220 */ /* 0x080fe20000400000 */
[----:B------:R-:W-:Y:S01]  /*be20*/  SHF.L.U64.HI R9, R4, 0x4, R5 ;  /* 0x0000000404097819 */ /* 0x000fe20000010205 */
[----:B------:R-:W-:Y:S01]  /*be30*/  @P1 STG.E.U16 desc[UR40][R6.64], R128 ;  /* 0x0000008006001986 */ /* 0x000fe2000c101528 */
[----:B------:R-:W-:Y:S01]  /*be40*/  ISETP.GT.AND P1, PT, R3, 0x8, P3 ;  /* 0x000000080300780c */ /* 0x000fe20001f24270 */
[----:B------:R-:W-:Y:S01]  /*be50*/  FMUL R132, R132, R136 ;  /* 0x0000008884847220 */ /* 0x000fe20000400000 */
[----:B------:R-:W-:Y:S01]  /*be60*/  IADD3 R10, P4, R23, R6, RZ ;  /* 0x00000006170a7210 */ /* 0x000fe20007f9e0ff */
[-C--:B------:R-:W-:Y:S01]  /*be70*/  FMUL R135, R135, R136.reuse ;  /* 0x0000008887877220 */ /* 0x080fe20000400000 */
[----:B------:R-:W-:Y:S01]  /*be80*/  F2FP.BF16.F32.PACK_AB R129, RZ, R129 ;  /* 0x00000081ff81723e */ /* 0x000fe200000010ff */
[----:B------:R-:W-:Y:S01]  /*be90*/  FMUL R134, R134, R136 ;  /* 0x0000008886867220 */ /* 0x000fe20000400000 */
[----:B------:R-:W-:Y:S01]  /*bea0*/  F2FP.BF16.F32.PACK_AB R131, RZ, R131 ;  /* 0x00000083ff83723e */ /* 0x000fe200000010ff */
[----:B------:R-:W-:Y:S01]  /*beb0*/  IMAD.X R11, R9, 0x1, R7, P4 ;  /* 0x00000001090b7824 */ /* 0x000fe200020e0607 */
[----:B------:R-:W-:Y:S01]  /*bec0*/  ISETP.GT.AND P5, PT, R3, 0x8, P0 ;  /* 0x000000080300780c */ /* 0x000fe200007a4270 */
[----:B------:R-:W-:Y:S01]  /*bed0*/  @P2 STG.E.U16 desc[UR40][R6.64+0x2], R129 ;  /* 0x0000028106002986 */ /* 0x000fe2000c101528 */
[----:B------:R-:W-:Y:S01]  /*bee0*/  F2FP.BF16.F32.PACK_AB R130, RZ, R130 ;  /* 0x00000082ff82723e */ /* 0x000fe200000010ff */
[----:B------:R-:W-:Y:S01]  /*bef0*/  FMUL R120, R120, R136 ;  /* 0x0000008878787220 */ /* 0x000fe20000400000 */
[C---:B------:R-:W-:Y:S01]  /*bf00*/  ISETP.GT.AND P2, PT, R8.reuse, 0x8, PT ;  /* 0x000000080800780c */ /* 0x040fe20003f44270 */
[----:B------:R-:W-:Y:S01]  /*bf10*/  @P1 STG.E.U16 desc[UR40][R10.64+0x2], R131 ;  /* 0x000002830a001986 */ /* 0x000fe2000c101528 */
[----:B------:R-:W-:Y:S01]  /*bf20*/  ISETP.GT.AND P1, PT, R8, 0x9, PT ;  /* 0x000000090800780c */ /* 0x000fe20003f24270 */
[----:B------:R-:W-:Y:S01]  /*bf30*/  IMAD R5, R5, 0xf0, RZ ;  /* 0x000000f005057824 */ /* 0x000fe200078e02ff */
[----:B------:R-:W-:Y:S01]  /*bf40*/  F2FP.BF16.F32.PACK_AB R133, RZ, R133 ;  /* 0x00000085ff85723e */ /* 0x000fe200000010ff */
[----:B------:R-:W-:Y:S01]  /*bf50*/  IMAD.WIDE.U32 R12, R4, 0xf0, R10 ;  /* 0x000000f0040c7825 */ /* 0x000fe200078e000a */
[----:B------:R-:W-:-:S03]  /*bf60*/  ISETP.GT.AND P4, PT, R3, RZ, P1 ;  /* 0x000000ff0300720c */ /* 0x000fc60000f84270 */
[----:B------:R-:W-:Y:S01]  /*bf70*/  FMUL R121, R121, R136 ;  /* 0x0000008879797220 */ /* 0x000fe20000400000 */
[----:B------:R-:W-:Y:S01]  /*bf80*/  F2FP.BF16.F32.PACK_AB R132, RZ, R132 ;  /* 0x00000084ff84723e */ /* 0x000fe200000010ff */
[----:B------:R-:W-:Y:S01]  /*bf90*/  @P5 STG.E.U16 desc[UR40][R10.64], R130 ;  /* 0x000000820a005986 */ /* 0x000fe2000c101528 */
[----:B------:R-:W-:Y:S01]  /*bfa0*/  ISETP.GT.AND P5, PT, R3, RZ, P2 ;  /* 0x000000ff0300720c */ /* 0x000fe200017a4270 */
[----:B------:R-:W-:Y:S01]  /*bfb0*/  IMAD.IADD R13, R5, 0x1, R13 ;  /* 0x00000001050d7824 */ /* 0x000fe200078e020d */
[----:B------:R-:W-:Y:S01]  /*bfc0*/  F2FP.BF16.F32.PACK_AB R135, RZ, R135 ;  /* 0x00000087ff87723e */ /* 0x000fe200000010ff */
[----:B------:R-:W-:Y:S01]  /*bfd0*/  FMUL R122, R122, R136 ;  /* 0x000000887a7a7220 */ /* 0x000fe20000400000 */
[----:B------:R-:W-:Y:S01]  /*bfe0*/  F2FP.BF16.F32.PACK_AB R134, RZ, R134 ;  /* 0x00000086ff86723e */ /* 0x000fe200000010ff */
[----:B------:R-:W-:Y:S01]  /*bff0*/  FMUL R123, R123, R136 ;  /* 0x000000887b7b7220 */ /* 0x000fe20000400000 */
[----:B------:R-:W-:Y:S01]  /*c000*/  F2FP.BF16.F32.PACK_AB R120, RZ, R120 ;  /* 0x00000078ff78723e */ /* 0x000fe200000010ff */
[-C--:B------:R-:W-:Y:S01]  /*c010*/  FMUL R124, R124, R136.reuse ;  /* 0x000000887c7c7220 */ /* 0x080fe20000400000 */
[----:B------:R-:W-:Y:S01]  /*c020*/  F2FP.BF16.F32.PACK_AB R121, RZ, R121 ;  /* 0x00000079ff79723e */ /* 0x000fe200000010ff */
[----:B------:R-:W-:Y:S01]  /*c030*/  @P4 STG.E.U16 desc[UR40][R6.64+0x12], R133 ;  /* 0x0000128506004986 */ /* 0x000fe2000c101528 */
[----:B------:R-:W-:Y:S01]  /*c040*/  ISETP.GT.AND P4, PT, R3, 0x8, P1 ;  /* 0x000000080300780c */ /* 0x000fe20000f84270 */
[----:B------:R-:W-:Y:S01]  /*c050*/  FMUL R125, R125, R136 ;  /* 0x000000887d7d7220 */ /* 0x000fe20000400000 */
[----:B------:R-:W-:Y:S01]  /*c060*/  F2FP.BF16.F32.PACK_AB R122, RZ, R122 ;  /* 0x0000007aff7a723e */ /* 0x000fe200000010ff */
[----:B------:R-:W-:Y:S01]  /*c070*/  @P5 STG.E.U16 desc[UR40][R6.64+0x10], R132 ;  /* 0x0000108406005986 */ /* 0x000fe2000c101528 */
[----:B------:R-:W-:Y:S01]  /*c080*/  ISETP.GT.AND P5, PT, R3, 0x8, P2 ;  /* 0x000000080300780c */ /* 0x000fe200017a4270 */
[-C--:B------:R-:W-:Y:S01]  /*c090*/  FMUL R126, R126, R136.reuse ;  /* 0x000000887e7e7220 */ /* 0x080fe20000400000 */
[----:B------:R-:W-:Y:S01]  /*c0a0*/  F2FP.BF16.F32.PACK_AB R123, RZ, R123 ;  /* 0x0000007bff7b723e */ /* 0x000fe200000010ff */
[----:B------:R-:W-:Y:S01]  /*c0b0*/  FMUL R127, R127, R136 ;  /* 0x000000887f7f7220 */ /* 0x000fe20000400000 */
[----:B------:R-:W-:Y:S01]  /*c0c0*/  F2FP.BF16.F32.PACK_AB R124, RZ, R124 ;  /* 0x0000007cff7c723e */ /* 0x000fe200000010ff */
[-C--:B------:R-:W-:Y:S01]  /*c0d0*/  FMUL R113, R113, R136.reuse ;  /* 0x0000008871717220 */ /* 0x080fe20000400000 */
[----:B------:R-:W-:Y:S01]  /*c0e0*/  F2FP.BF16.F32.PACK_AB R125, RZ, R125 ;  /* 0x0000007dff7d723e */ /* 0x000fe200000010ff */
[----:B------:R-:W-:Y:S01]  /*c0f0*/  FMUL R112, R112, R136 ;  /* 0x0000008870707220 */ /* 0x000fe20000400000 */
[----:B------:R-:W-:Y:S01]  /*c100*/  F2FP.BF16.F32.PACK_AB R126, RZ, R126 ;  /* 0x0000007eff7e723e */ /* 0x000fe200000010ff */
[----:B------:R-:W-:Y:S01]  /*c110*/  @P4 STG.E.U16 desc[UR40][R10.64+0x12], R135 ;  /* 0x000012870a004986 */ /* 0x000fe2000c101528 */
[C---:B------:R-:W-:Y:S01]  /*c120*/  ISETP.GT.AND P4, PT, R3.reuse, 0x80, P0 ;  /* 0x000000800300780c */ /* 0x040fe20000784270 */
[-C--:B------:R-:W-:Y:S01]  /*c130*/  FMUL R114, R114, R136.reuse ;  /* 0x0000008872727220 */ /* 0x080fe20000400000 */
[C---:B------:R-:W-:Y:S01]  /*c140*/  ISETP.GT.AND P0, PT, R3.reuse, 0x88, P0 ;  /* 0x000000880300780c */ /* 0x040fe20000704270 */
[----:B------:R-:W-:Y:S01]  /*c150*/  @P5 STG.E.U16 desc[UR40][R10.64+0x10], R134 ;  /* 0x000010860a005986 */ /* 0x000fe2000c101528 */
[----:B------:R-:W-:Y:S01]  /*c160*/  ISETP.GT.AND P5, PT, R3, 0x80, P3 ;  /* 0x000000800300780c */ /* 0x000fe20001fa4270 */
[-C--:B------:R-:W-:Y:S01]  /*c170*/  FMUL R115, R115, R136.reuse ;  /* 0x0000008873737220 */ /* 0x080fe20000400000 */
[----:B------:R-:W-:Y:S01]  /*c180*/  ISETP.GT.AND P3, PT, R3, 0x88, P3 ;  /* 0x000000880300780c */ /* 0x000fe20001f64270 */
[-C--:B------:R-:W-:Y:S01]  /*c190*/  FMUL R116, R116, R136.reuse ;  /* 0x0000008874747220 */ /* 0x080fe20000400000 */
[----:B------:R-:W-:Y:S01]  /*c1a0*/  F2FP.BF16.F32.PACK_AB R127, RZ, R127 ;  /* 0x0000007fff7f723e */ /* 0x000fe200000010ff */
[-C--:B------:R-:W-:Y:S01]  /*c1b0*/  FMUL R117, R117, R136.reuse ;  /* 0x0000008875757220 */ /* 0x080fe20000400000 */
[----:B------:R-:W-:Y:S01]  /*c1c0*/  F2FP.BF16.F32.PACK_AB R113, RZ, R113 ;  /* 0x00000071ff71723e */ /* 0x000fe200000010ff */
[----:B------:R-:W-:Y:S01]  /*c1d0*/  FMUL R118, R118, R136 ;  /* 0x0000008876767220 */ /* 0x000fe20000400000 */
[----:B------:R-:W-:Y:S01]  /*c1e0*/  F2FP.BF16.F32.PACK_AB R112, RZ, R112 ;  /* 0x00000070ff70723e */ /* 0x000fe200000010ff */
[----:B------:R0:W-:Y:S01]  /*c1f0*/  @P4 STG.E.U16 desc[UR40][R12.64], R120 ;  /* 0x000000780c004986 */ /* 0x0001e2000c101528 */
[----:B------:R-:W-:Y:S01]  /*c200*/  IADD3 R14, P4, R23, R12, RZ ;  /* 0x0000000c170e7210 */ /* 0x000fe20007f9e0ff */
[----:B------:R-:W-:Y:S01]  /*c210*/  FMUL R119, R119, R136 ;  /* 0x0000008877777220 */ /* 0x000fe20000400000 */
[----:B------:R-:W-:Y:S01]  /*c220*/  F2FP.BF16.F32.PACK_AB R114, RZ, R114 ;  /* 0x00000072ff72723e */ /* 0x000fe200000010ff */
[----:B------:R1:W-:Y:S01]  /*c230*/  @P5 STG.E.U16 desc[UR40][R12.64+0x2], R121 ;  /* 0x000002790c005986 */ /* 0x0003e2000c101528 */
[----:B------:R-:W-:Y:S01]  /*c240*/  ISETP.GT.AND P5, PT, R3, 0x80, P2 ;  /* 0x000000800300780c */ /* 0x000fe200017a4270 */
[--C-:B------:R-:W-:Y:S01]  /*c250*/  IMAD.X R15, R9, 0x1, R13.reuse, P4 ;  /* 0x00000001090f7824 */ /* 0x100fe200020e060d */
[C---:B------:R-:W-:Y:S01]  /*c260*/  ISETP.GT.AND P4, PT, R3.reuse, 0x80, P1 ;  /* 0x000000800300780c */ /* 0x040fe20000f84270 */
[-C--:B------:R-:W-:Y:S01]  /*c270*/  FMUL R104, R104, R136.reuse ;  /* 0x0000008868687220 */ /* 0x080fe20000400000 */
[----:B------:R-:W-:Y:S01]  /*c280*/  ISETP.GT.AND P1, PT, R3, 0x88, P1 ;  /* 0x000000880300780c */ /* 0x000fe20000f24270 */
[-C--:B------:R-:W-:Y:S01]  /*c290*/  FMUL R105, R105, R136.reuse ;  /* 0x0000008869697220 */ /* 0x080fe20000400000 */
[----:B------:R-:W-:Y:S01]  /*c2a0*/  @P0 STG.E.U16 desc[UR40][R14.64], R122 ;  /* 0x0000007a0e000986 */ /* 0x000fe2000c101528 */
[----:B------:R-:W-:Y:S01]  /*c2b0*/  ISETP.GT.AND P0, PT, R8, 0x11, PT ;  /* 0x000000110800780c */ /* 0x000fe20003f04270 */
[-C--:B------:R-:W-:Y:S01]  /*c2c0*/  FMUL R106, R106, R136.reuse ;  /* 0x000000886a6a7220 */ /* 0x080fe20000400000 */
[----:B------:R-:W-:Y:S01]  /*c2d0*/  F2FP.BF16.F32.PACK_AB R115, RZ, R115 ;  /* 0x00000073ff73723e */ /* 0x000fe200000010ff */
[----:B------:R-:W-:Y:S01]  /*c2e0*/  FMUL R107, R107, R136 ;  /* 0x000000886b6b7220 */ /* 0x000fe20000400000 */
[----:B------:R-:W-:Y:S01]  /*c2f0*/  F2FP.BF16.F32.PACK_AB R116, RZ, R116 ;  /* 0x00000074ff74723e */ /* 0x000fe200000010ff */
[----:B------:R-:W-:Y:S01]  /*c300*/  FMUL R108, R108, R136 ;  /* 0x000000886c6c7220 */ /* 0x000fe20000400000 */
[--C-:B------:R-:W-:Y:S01]  /*c310*/  @P5 IMAD.MOV.U32 R20, RZ, RZ, R12.reuse ;  /* 0x000000ffff145224 */ /* 0x100fe200078e000c */
[----:B------:R-:W-:Y:S01]  /*c320*/  F2FP.BF16.F32.PACK_AB R117, RZ, R117 ;  /* 0x00000075ff75723e */ /* 0x000fe200000010ff */
[--C-:B------:R-:W-:Y:S01]  /*c330*/  @P5 IMAD.MOV.U32 R21, RZ, RZ, R13.reuse ;  /* 0x000000ffff155224 */ /* 0x100fe200078e000d */
[----:B------:R-:W-:Y:S01]  /*c340*/  F2FP.BF16.F32.PACK_AB R118, RZ, R118 ;  /* 0x00000076ff76723e */ /* 0x000fe200000010ff */
[----:B0-----:R-:W-:Y:S01]  /*c350*/  @P4 IMAD.MOV.U32 R120, RZ, RZ, R12 ;  /* 0x000000ffff784224 */ /* 0x001fe200078e000c */
[----:B------:R-:W-:Y:S01]  /*c360*/  F2FP.BF16.F32.PACK_AB R119, RZ, R119 ;  /* 0x00000077ff77723e */ /* 0x000fe200000010ff */
[----:B-1----:R-:W-:Y:S01]  /*c370*/  @P4 IMAD.MOV.U32 R121, RZ, RZ, R13 ;  /* 0x000000ffff794224 */ /* 0x002fe200078e000d */
[----:B------:R-:W-:Y:S01]  /*c380*/  F2FP.BF16.F32.PACK_AB R104, RZ, R104 ;  /* 0x00000068ff68723e */ /* 0x000fe200000010ff */
[--C-:B------:R-:W-:Y:S01]  /*c390*/  @P3 IMAD.MOV.U32 R12, RZ, RZ, R14.reuse ;  /* 0x000000ffff0c3224 */ /* 0x100fe200078e000e */
[----:B------:R-:W-:Y:S01]  /*c3a0*/  F2FP.BF16.F32.PACK_AB R105, RZ, R105 ;  /* 0x00000069ff69723e */ /* 0x000fe200000010ff */
[--C-:B------:R-:W-:Y:S01]  /*c3b0*/  @P3 IMAD.MOV.U32 R13, RZ, RZ, R15.reuse ;  /* 0x000000ffff0d3224 */ /* 0x100fe200078e000f */
[----:B------:R-:W-:Y:S01]  /*c3c0*/  F2FP.BF16.F32.PACK_AB R106, RZ, R106 ;  /* 0x0000006aff6a723e */ /* 0x000fe200000010ff */
[-C--:B------:R-:W-:Y:S01]  /*c3d0*/  FMUL R109, R109, R136.reuse ;  /* 0x000000886d6d7220 */ /* 0x080fe20000400000 */
[-C--:B------:R-:W-:Y:S01]  /*c3e0*/  FMUL R111, R111, R136.reuse ;  /* 0x000000886f6f7220 */ /* 0x080fe20000400000 */
[----:B------:R-:W-:Y:S01]  /*c3f0*/  F2FP.BF16.F32.PACK_AB R107, RZ, R107 ;  /* 0x0000006bff6b723e */ /* 0x000fe200000010ff */
[----:B------:R0:W-:Y:S01]  /*c400*/  @P3 STG.E.U16 desc[UR40][R12.64+0x2], R123 ;  /* 0x0000027b0c003986 */ /* 0x0001e2000c101528 */
[C---:B------:R-:W-:Y:S01]  /*c410*/  ISETP.GT.AND P3, PT, R3.reuse, 0x88, P2 ;  /* 0x000000880300780c */ /* 0x040fe20001764270 */
[-C--:B------:R-:W-:Y:S01]  /*c420*/  FMUL R110, R110, R136.reuse ;  /* 0x000000886e6e7220 */ /* 0x080fe20000400000 */
[----:B------:R-:W-:Y:S01]  /*c430*/  ISETP.GT.AND P2, PT, R8, 0x10, PT ;  /* 0x000000100800780c */ /* 0x000fe20003f44270 */
[----:B------:R-:W-:Y:S01]  /*c440*/  @P5 STG.E.U16 desc[UR40][R20.64+0x10], R124 ;  /* 0x0000107c14005986 */ /* 0x000fe2000c101528 */
[C---:B------:R-:W-:Y:S01]  /*c450*/  ISETP.GT.AND P5, PT, R3.reuse, RZ, P0 ;  /* 0x000000ff0300720c */ /* 0x040fe200007a4270 */
[----:B------:R-:W-:Y:S01]  /*c460*/  FMUL R96, R96, R136 ;  /* 0x0000008860607220 */ /* 0x000fe20000400000 */
[----:B------:R-:W-:Y:S01]  /*c470*/  F2FP.BF16.F32.PACK_AB R108, RZ, R108 ;  /* 0x0000006cff6c723e */ /* 0x000fe200000010ff */
[----:B------:R-:W-:Y:S01]  /*c480*/  @P4 STG.E.U16 desc[UR40][R120.64+0x12], R125 ;  /* 0x0000127d78004986 */ /* 0x000fe2000c101528 */
[----:B------:R-:W-:Y:S01]  /*c490*/  ISETP.GT.AND P4, PT, R3, RZ, P2 ;  /* 0x000000ff0300720c */ /* 0x000fe20001784270 */
[-C--:B------:R-:W-:Y:S01]  /*c4a0*/  FMUL R97, R97, R136.reuse ;  /* 0x0000008861617220 */ /* 0x080fe20000400000 */
[----:B------:R-:W-:Y:S01]  /*c4b0*/  F2FP.BF16.F32.PACK_AB R109, RZ, R109 ;  /* 0x0000006dff6d723e */ /* 0x000fe200000010ff */
[----:B------:R-:W-:Y:S01]  /*c4c0*/  FMUL R99, R99, R136 ;  /* 0x0000008863637220 */ /* 0x000fe20000400000 */
[----:B------:R-:W-:Y:S01]  /*c4d0*/  F2FP.BF16.F32.PACK_AB R111, RZ, R111 ;  /* 0x0000006fff6f723e */ /* 0x000fe200000010ff */
[----:B0-----:R-:W-:Y:S01]  /*c4e0*/  @P3 IMAD.MOV.U32 R12, RZ, RZ, R14 ;  /* 0x000000ffff0c3224 */ /* 0x001fe200078e000e */
[----:B------:R-:W-:Y:S01]  /*c4f0*/  F2FP.BF16.F32.PACK_AB R110, RZ, R110 ;  /* 0x0000006eff6e723e */ /* 0x000fe200000010ff */
[----:B------:R-:W-:-:S02]  /*c500*/  @P3 IMAD.MOV.U32 R13, RZ, RZ, R15 ;  /* 0x000000ffff0d3224 */ /* 0x000fc400078e000f */
[----:B------:R-:W-:Y:S01]  /*c510*/  FMUL R98, R98, R136 ;  /* 0x0000008862627220 */ /* 0x000fe20000400000 */
[----:B------:R-:W-:Y:S01]  /*c520*/  F2FP.BF16.F32.PACK_AB R96, RZ, R96 ;  /* 0x00000060ff60723e */ /* 0x000fe200000010ff */
[-C--:B------:R-:W-:Y:S01]  /*c530*/  FMUL R100, R100, R136.reuse ;  /* 0x0000008864647220 */ /* 0x080fe20000400000 */
[----:B------:R-:W-:Y:S01]  /*c540*/  F2FP.BF16.F32.PACK_AB R97, RZ, R97 ;  /* 0x00000061ff61723e */ /* 0x000fe200000010ff */
[----:B------:R0:W-:Y:S01]  /*c550*/  @P3 STG.E.U16 desc[UR40][R12.64+0x10], R126 ;  /* 0x0000107e0c003986 */ /* 0x0001e2000c101528 */
[----:B------:R-:W-:Y:S01]  /*c560*/  ISETP.GT.AND P3, PT, R3, 0x8, P2 ;  /* 0x000000080300780c */ /* 0x000fe20001764270 */
[-C--:B------:R-:W-:Y:S01]  /*c570*/  FMUL R101, R101, R136.reuse ;  /* 0x0000008865657220 */ /* 0x080fe20000400000 */
[----:B------:R-:W-:Y:S01]  /*c580*/  F2FP.BF16.F32.PACK_AB R99, RZ, R99 ;  /* 0x00000063ff63723e */ /* 0x000fe200000010ff */
[----:B------:R1:W-:Y:S01]  /*c590*/  @P1 STG.E.U16 desc[UR40][R14.64+0x12], R127 ;  /* 0x0000127f0e001986 */ /* 0x0003e2000c101528 */
[----:B------:R-:W-:Y:S01]  /*c5a0*/  ISETP.GT.AND P1, PT, R8, 0x18, PT ;  /* 0x000000180800780c */ /* 0x000fe20003f24270 */
[----:B------:R-:W-:Y:S01]  /*c5b0*/  FMUL R102, R102, R136 ;  /* 0x0000008866667220 */ /* 0x000fe20000400000 */
[----:B------:R-:W-:Y:S01]  /*c5c0*/  F2FP.BF16.F32.PACK_AB R98, RZ, R98 ;  /* 0x00000062ff62723e */ /* 0x000fe200000010ff */
[----:B------:R1:W-:Y:S01]  /*c5d0*/  @P5 STG.E.U16 desc[UR40][R6.64+0x22], R113 ;  /* 0x0000227106005986 */ /* 0x0003e2000c101528 */
[----:B------:R-:W-:Y:S01]  /*c5e0*/  ISETP.GT.AND P5, PT, R3, 0x8, P0 ;  /* 0x000000080300780c */ /* 0x000fe200007a4270 */
[----:B------:R-:W-:Y:S01]  /*c5f0*/  FMUL R103, R103, R136 ;  /* 0x0000008867677220 */ /* 0x000fe20000400000 */
[----:B------:R-:W-:Y:S01]  /*c600*/  F2FP.BF16.F32.PACK_AB R100, RZ, R100 ;  /* 0x00000064ff64723e */ /* 0x000fe200000010ff */
[----:B------:R1:W-:Y:S01]  /*c610*/  @P4 STG.E.U16 desc[UR40][R6.64+0x20], R112 ;  /* 0x0000207006004986 */ /* 0x0003e2000c101528 */
[----:B------:R-:W-:Y:S01]  /*c620*/  ISETP.GT.AND P4, PT, R3, RZ, P1 ;  /* 0x000000ff0300720c */ /* 0x000fe20000f84270 */
[----:B0-----:R-:W-:Y:S01]  /*c630*/  IMAD.WIDE.U32 R12, R4, 0xf0, R10 ;  /* 0x000000f0040c7825 */ /* 0x001fe200078e000a */
[----:B------:R-:W-:Y:S01]  /*c640*/  F2FP.BF16.F32.PACK_AB R101, RZ, R101 ;  /* 0x00000065ff65723e */ /* 0x000fe200000010ff */
[----:B------:R1:W-:Y:S01]  /*c650*/  @P3 STG.E.U16 desc[UR40][R10.64+0x20], R114 ;  /* 0x000020720a003986 */ /* 0x0003e2000c101528 */
[----:B------:R-:W-:Y:S01]  /*c660*/  ISETP.GT.AND P3, PT, R8, 0x19, PT ;  /* 0x000000190800780c */ /* 0x000fe20003f64270 */
[----:B------:R-:W-:Y:S01]  /*c670*/  IMAD.IADD R13, R5, 0x1, R13 ;  /* 0x00000001050d7824 */ /* 0x000fe200078e020d */
[----:B------:R-:W-:Y:S01]  /*c680*/  F2FP.BF16.F32.PACK_AB R102, RZ, R102 ;  /* 0x00000066ff66723e */ /* 0x000fe200000010ff */
[-C--:B------:R-:W-:Y:S01]  /*c690*/  FMUL R88, R88, R136.reuse ;  /* 0x0000008858587220 */ /* 0x080fe20000400000 */
[----:B------:R-:W-:Y:S01]  /*c6a0*/  F2FP.BF16.F32.PACK_AB R103, RZ, R103 ;  /* 0x00000067ff67723e */ /* 0x000fe200000010ff */
[----:B------:R1:W-:Y:S01]  /*c6b0*/  @P5 STG.E.U16 desc[UR40][R10.64+0x22], R115 ;  /* 0x000022730a005986 */ /* 0x0003e2000c101528 */
[----:B------:R-:W-:Y:S01]  /*c6c0*/  ISETP.GT.AND P5, PT, R3, RZ, P3 ;  /* 0x000000ff0300720c */ /* 0x000fe20001fa4270 */
[-C--:B------:R-:W-:Y:S01]  /*c6d0*/  FMUL R89, R89, R136.reuse ;  /* 0x0000008859597220 */ /* 0x080fe20000400000 */
[-C--:B------:R-:W-:Y:S01]  /*c6e0*/  FMUL R90, R90, R136.reuse ;  /* 0x000000885a5a7220 */ /* 0x080fe20000400000 */
[----:B------:R1:W-:Y:S01]  /*c6f0*/  @P4 STG.E.U16 desc[UR40][R6.64+0x30], R116 ;  /* 0x0000307406004986 */ /* 0x0003e2000c101528 */
[----:B------:R-:W-:Y:S01]  /*c700*/  ISETP.GT.AND P4, PT, R3, 0x8, P1 ;  /* 0x000000080300780c */ /* 0x000fe20000f84270 */
[----:B------:R-:W-:Y:S01]  /*c710*/  FMUL R91, R91, R136 ;  /* 0x000000885b5b7220 */ /* 0x000fe20000400000 */
[----:B------:R-:W-:Y:S01]  /*c720*/  F2FP.BF16.F32.PACK_AB R88, RZ, R88 ;  /* 0x00000058ff58723e */ /* 0x000fe200000010ff */
[-C--:B------:R-:W-:Y:S01]  /*c730*/  FMUL R93, R93, R136.reuse ;  /* 0x000000885d5d7220 */ /* 0x080fe20000400000 */
[----:B------:R-:W-:Y:S01]  /*c740*/  F2FP.BF16.F32.PACK_AB R89, RZ, R89 ;  /* 0x00000059ff59723e */ /* 0x000fe200000010ff */
        /* <DEDUP_REMOVED lines=9> */
[C---:B------:R-:W-:Y:S01]  /*c7e0*/  ISETP.GT.AND P4, PT, R3.reuse, 0x80, P2 ;  /* 0x000000800300780c */ /* 0x040fe20001784270 */
[-C--:B------:R-:W-:Y:S01]  /*c7f0*/  FMUL R80, R80, R136.reuse ;  /* 0x0000008850507220 */ /* 0x080fe20000400000 */
[----:B------:R-:W-:Y:S01]  /*c800*/  ISETP.GT.AND P2, PT, R3, 0x88, P2 ;  /* 0x000000880300780c */ /* 0x000fe20001744270 */
[----:B------:R-:W-:Y:S01]  /*c810*/  FMUL R81, R81, R136 ;  /* 0x0000008851517220 */ /* 0x000fe20000400000 */
[----:B------:R-:W-:Y:S01]  /*c820*/  F2FP.BF16.F32.PACK_AB R92, RZ, R92 ;  /* 0x0000005cff5c723e */ /* 0x000fe200000010ff */
[----:B------:R-:W-:Y:S01]  /*c830*/  FMUL R83, R83, R136 ;  /* 0x0000008853537220 */ /* 0x000fe20000400000 */
        /* <DEDUP_REMOVED lines=9> */
[----:B------:R-:W-:Y:S01]  /*c8d0*/  IMAD.X R5, R9, 0x1, R13, P5 ;  /* 0x0000000109057824 */ /* 0x000fe200028e060d */
[----:B------:R-:W-:Y:S01]  /*c8e0*/  ISETP.GT.AND P0, PT, R3, 0x88, P0 ;  /* 0x000000880300780c */ /* 0x000fe20000704270 */
[-C--:B------:R-:W-:Y:S01]  /*c8f0*/  FMUL R85, R85, R136.reuse ;  /* 0x0000008855557220 */ /* 0x080fe20000400000 */
[----:B------:R-:W-:Y:S01]  /*c900*/  F2FP.BF16.F32.PACK_AB R81, RZ, R81 ;  /* 0x00000051ff51723e */ /* 0x000fe200000010ff */
[-C--:B------:R-:W-:Y:S01]  /*c910*/  FMUL R86, R86, R136.reuse ;  /* 0x0000008856567220 */ /* 0x080fe20000400000 */
[----:B------:R-:W-:Y:S01]  /*c920*/  F2FP.BF16.F32.PACK_AB R83, RZ, R83 ;  /* 0x00000053ff53723e */ /* 0x000fe200000010ff */
[----:B------:R-:W-:Y:S01]  /*c930*/  FMUL R87, R87, R136 ;  /* 0x0000008857577220 */ /* 0x000fe20000400000 */
[----:B------:R-:W-:Y:S01]  /*c940*/  F2FP.BF16.F32.PACK_AB R82, RZ, R82 ;  /* 0x00000052ff52723e */ /* 0x000fe200000010ff */
[----:B------:R-:W-:Y:S01]  /*c950*/  FMUL R72, R72, R136 ;  /* 0x0000008848487220 */ /* 0x000fe20000400000 */
[----:B------:R-:W-:Y:S01]  /*c960*/  F2FP.BF16.F32.PACK_AB R84, RZ, R84 ;  /* 0x00000054ff54723e */ /* 0x000fe200000010ff */
[-C--:B------:R-:W-:Y:S01]  /*c970*/  FMUL R73, R73, R136.reuse ;  /* 0x0000008849497220 */ /* 0x080fe20000400000 */
[----:B------:R-:W-:Y:S01]  /*c980*/  F2FP.BF16.F32.PACK_AB R85, RZ, R85 ;  /* 0x00000055ff55723e */ /* 0x000fe200000010ff */
[----:B------:R1:W-:Y:S01]  /*c990*/  @P4 STG.E.U16 desc[UR40][R12.64+0x22], R105 ;  /* 0x000022690c004986 */ /* 0x0003e2000c101528 */
[C---:B------:R-:W-:Y:S01]  /*c9a0*/  ISETP.GT.AND P4, PT, R3.reuse, 0x80, P1 ;  /* 0x000000800300780c */ /* 0x040fe20000f84270 */
[-C--:B------:R-:W-:Y:S01]  /*c9b0*/  FMUL R74, R74, R136.reuse ;  /* 0x000000884a4a7220 */ /* 0x080fe20000400000 */
[C---:B------:R-:W-:Y:S01]  /*c9c0*/  ISETP.GT.AND P1, PT, R3.reuse, 0x88, P1 ;  /* 0x000000880300780c */ /* 0x040fe20000f24270 */
[----:B------:R1:W-:Y:S01]  /*c9d0*/  @P2 STG.E.U16 desc[UR40][R4.64+0x20], R106 ;  /* 0x0000206a04002986 */ /* 0x0003e2000c101528 */
[----:B------:R-:W-:Y:S01]  /*c9e0*/  ISETP.GT.AND P2, PT, R3, 0x80, P3 ;  /* 0x000000800300780c */ /* 0x000fe20001f44270 */
[----:B------:R-:W-:Y:S01]  /*c9f0*/  FMUL R75, R75, R136 ;  /* 0x000000884b4b7220 */ /* 0x000fe20000400000 */
[----:B------:R-:W-:Y:S01]  /*ca00*/  ISETP.GT.AND P3, PT, R3, 0x88, P3 ;  /* 0x000000880300780c */ /* 0x000fe20001f64270 */
[----:B------:R1:W-:Y:S01]  /*ca10*/  @P0 STG.E.U16 desc[UR40][R4.64+0x22], R107 ;  /* 0x0000226b04000986 */ /* 0x0003e2000c101528 */
[----:B------:R-:W-:Y:S01]  /*ca20*/  F2FP.BF16.F32.PACK_AB R86, RZ, R86 ;  /* 0x00000056ff56723e */ /* 0x000fe200000010ff */
[-C--:B------:R-:W-:Y:S01]  /*ca30*/  FMUL R77, R77, R136.reuse ;  /* 0x000000884d4d7220 */ /* 0x080fe20000400000 */
[----:B------:R-:W-:Y:S01]  /*ca40*/  F2FP.BF16.F32.PACK_AB R87, RZ, R87 ;  /* 0x00000057ff57723e */ /* 0x000fe200000010ff */
[----:B------:R-:W-:Y:S01]  /*ca50*/  FMUL R76, R76, R136 ;  /* 0x000000884c4c7220 */ /* 0x000fe20000400000 */
[----:B------:R-:W-:Y:S01]  /*ca60*/  F2FP.BF16.F32.PACK_AB R72, RZ, R72 ;  /* 0x00000048ff48723e */ /* 0x000fe200000010ff */
[----:B------:R1:W-:Y:S01]  /*ca70*/  @P4 STG.E.U16 desc[UR40][R12.64+0x30], R108 ;  /* 0x0000306c0c004986 */ /* 0x0003e2000c101528 */
[----:B------:R-:W-:Y:S01]  /*ca80*/  F2FP.BF16.F32.PACK_AB R73, RZ, R73 ;  /* 0x00000049ff49723e */ /* 0x000fe200000010ff */
[----:B------:R-:W-:Y:S01]  /*ca90*/  FMUL R78, R78, R136 ;  /* 0x000000884e4e7220 */ /* 0x000fe20000400000 */
[----:B------:R-:W-:Y:S01]  /*caa0*/  F2FP.BF16.F32.PACK_AB R74, RZ, R74 ;  /* 0x0000004aff4a723e */ /* 0x000fe200000010ff */
[----:B------:R1:W-:Y:S01]  /*cab0*/  @P2 STG.E.U16 desc[UR40][R12.64+0x32], R109 ;  /* 0x0000326d0c002986 */ /* 0x0003e2000c101528 */
[C---:B------:R-:W-:Y:S01]  /*cac0*/  ISETP.GT.AND P2, PT, R8.reuse, 0x21, PT ;  /* 0x000000210800780c */ /* 0x040fe20003f44270 */
[-C--:B------:R-:W-:Y:S01]  /*cad0*/  FMUL R79, R79, R136.reuse ;  /* 0x000000884f4f7220 */ /* 0x080fe20000400000 */
[----:B------:R-:W-:Y:S01]  /*cae0*/  F2FP.BF16.F32.PACK_AB R75, RZ, R75 ;  /* 0x0000004bff4b723e */ /* 0x000fe200000010ff */
[----:B------:R1:W-:Y:S01]  /*caf0*/  @P3 STG.E.U16 desc[UR40][R4.64+0x32], R111 ;  /* 0x0000326f04003986 */ /* 0x0003e2000c101528 */
[----:B------:R-:W-:Y:S01]  /*cb00*/  ISETP.GT.AND P3, PT, R8, 0x20, PT ;  /* 0x000000200800780c */ /* 0x000fe20003f64270 */
[-C--:B------:R-:W-:Y:S01]  /*cb10*/  FMUL R64, R64, R136.reuse ;  /* 0x0000008840407220 */ /* 0x080fe20000400000 */
[C---:B------:R-:W-:Y:S01]  /*cb20*/  ISETP.GT.AND P4, PT, R3.reuse, RZ, P2 ;  /* 0x000000ff0300720c */ /* 0x040fe20001784270 */
[----:B------:R1:W-:Y:S01]  /*cb30*/  @P1 STG.E.U16 desc[UR40][R4.64+0x30], R110 ;  /* 0x0000306e04001986 */ /* 0x0003e2000c101528 */
[----:B------:R-:W-:Y:S01]  /*cb40*/  ISETP.GT.AND P0, PT, R3, RZ, P3 ;  /* 0x000000ff0300720c */ /* 0x000fe20001f04270 */
[-C--:B------:R-:W-:Y:S01]  /*cb50*/  FMUL R65, R65, R136.reuse ;  /* 0x0000008841417220 */ /* 0x080fe20000400000 */
[----:B------:R-:W-:Y:S01]  /*cb60*/  ISETP.GT.AND P1, PT, R3, 0x8, P2 ;  /* 0x000000080300780c */ /* 0x000fe20001724270 */
[-C--:B------:R-:W-:Y:S01]  /*cb70*/  FMUL R67, R67, R136.reuse ;  /* 0x0000008843437220 */ /* 0x080fe20000400000 */
[----:B------:R-:W-:Y:S01]  /*cb80*/  ISETP.GT.AND P5, PT, R3, 0x8, P3 ;  /* 0x000000080300780c */ /* 0x000fe20001fa4270 */
[-C--:B------:R-:W-:Y:S01]  /*cb90*/  FMUL R66, R66, R136.reuse ;  /* 0x0000008842427220 */ /* 0x080fe20000400000 */
[----:B------:R-:W-:Y:S01]  /*cba0*/  F2FP.BF16.F32.PACK_AB R77, RZ, R77 ;  /* 0x0000004dff4d723e */ /* 0x000fe200000010ff */
[----:B------:R-:W-:Y:S01]  /*cbb0*/  FMUL R68, R68, R136 ;  /* 0x0000008844447220 */ /* 0x000fe20000400000 */
        /* <DEDUP_REMOVED lines=14> */
[----:B------:R-:W-:Y:S01]  /*cca0*/  F2FP.BF16.F32.PACK_AB R67, RZ, R67 ;  /* 0x00000043ff43723e */ /* 0x000fe200000010ff */
[----:B------:R1:W-:Y:S01]  /*ccb0*/  @P5 STG.E.U16 desc[UR40][R10.64+0x40], R98 ;  /* 0x000040620a005986 */ /* 0x0003e2000c101528 */
[----:B------:R-:W-:Y:S01]  /*ccc0*/  ISETP.GT.AND P5, PT, R3, RZ, P0 ;  /* 0x000000ff0300720c */ /* 0x000fe200007a4270 */
[-C--:B------:R-:W-:Y:S01]  /*ccd0*/  FMUL R57, R57, R136.reuse ;  /* 0x0000008839397220 */ /* 0x080fe20000400000 */
[----:B------:R-:W-:Y:S01]  /*cce0*/  ISETP.GT.AND P4, PT, R3, RZ, P1 ;  /* 0x000000ff0300720c */ /* 0x000fe20000f84270 */
[----:B------:R-:W-:Y:S01]  /*ccf0*/  FMUL R58, R58, R136 ;  /* 0x000000883a3a7220 */ /* 0x000fe20000400000 */
[----:B------:R-:W-:Y:S01]  /*cd00*/  F2FP.BF16.F32.PACK_AB R66, RZ, R66 ;  /* 0x00000042ff42723e */ /* 0x000fe200000010ff */
        /* <DEDUP_REMOVED lines=10> */
[----:B------:R-:W-:Y:S01]  /*cdb0*/  FMUL R63, R63, R136 ;  /* 0x000000883f3f7220 */ /* 0x000fe20000400000 */
[----:B------:R-:W-:Y:S01]  /*cdc0*/  F2FP.BF16.F32.PACK_AB R56, RZ, R56 ;  /* 0x00000038ff38723e */ /* 0x000fe200000010ff */
[----:B------:R1:W-:Y:S01]  /*cdd0*/  @P4 STG.E.U16 desc[UR40][R6.64+0x52], R101 ;  /* 0x0000526506004986 */ /* 0x0003e2000c101528 */
[----:B------:R-:W-:Y:S01]  /*cde0*/  ISETP.GT.AND P4, PT, R3, 0x8, P1 ;  /* 0x000000080300780c */ /* 0x000fe20000f84270 */
[-C--:B------:R-:W-:Y:S01]  /*cdf0*/  FMUL R48, R48, R136.reuse ;  /* 0x0000008830307220 */ /* 0x080fe20000400000 */
[----:B------:R-:W-:Y:S01]  /*ce00*/  F2FP.BF16.F32.PACK_AB R57, RZ, R57 ;  /* 0x00000039ff39723e */ /* 0x000fe200000010ff */
[----:B------:R-:W-:Y:S01]  /*ce10*/  FMUL R49, R49, R136 ;  /* 0x0000008831317220 */ /* 0x000fe20000400000 */
[----:B------:R-:W-:Y:S01]  /*ce20*/  F2FP.BF16.F32.PACK_AB R58, RZ, R58 ;  /* 0x0000003aff3a723e */ /* 0x000fe200000010ff */
[-C--:B------:R-:W-:Y:S01]  /*ce30*/  FMUL R51, R51, R136.reuse ;  /* 0x0000008833337220 */ /* 0x080fe20000400000 */
        /* <DEDUP_REMOVED lines=29> */
[----:B------:R1:W-:Y:S01]  /*d010*/  @P2 STG.E.U16 desc[UR40][R4.64+0x42], R91 ;  /* 0x0000425b04002986 */ /* 0x0003e2000c101528 */
[----:B------:R-:W-:Y:S01]  /*d020*/  ISETP.GT.AND P2, PT, R8, 0x31, PT ;  /* 0x000000310800780c */ /* 0x000fe20003f44270 */
[-C--:B------:R-:W-:Y:S01]  /*d030*/  FMUL R44, R44, R136.reuse ;  /* 0x000000882c2c7220 */ /* 0x080fe20000400000 */
[----:B------:R-:W-:Y:S01]  /*d040*/  F2FP.BF16.F32.PACK_AB R51, RZ, R51 ;  /* 0x00000033ff33723e */ /* 0x000fe200000010ff */
[----:B------:R-:W-:Y:S01]  /*d050*/  FMUL R45, R45, R136 ;  /* 0x000000882d2d7220 */ /* 0x000fe20000400000 */
[----:B------:R-:W-:Y:S01]  /*d060*/  F2FP.BF16.F32.PACK_AB R50, RZ, R50 ;  /* 0x00000032ff32723e */ /* 0x000fe200000010ff */
[----:B------:R1:W-:Y:S01]  /*d070*/  @P4 STG.E.U16 desc[UR40][R12.64+0x50], R92 ;  /* 0x0000505c0c004986 */ /* 0x0003e2000c101528 */
[----:B------:R-:W-:Y:S01]  /*d080*/  ISETP.GT.AND P4, PT, R3, RZ, P2 ;  /* 0x000000ff0300720c */ /* 0x000fe20001784270 */
[----:B------:R-:W-:Y:S01]  /*d090*/  FMUL R46, R46, R136 ;  /* 0x000000882e2e7220 */ /* 0x000fe20000400000 */
[----:B------:R-:W-:Y:S01]  /*d0a0*/  F2FP.BF16.F32.PACK_AB R52, RZ, R52 ;  /* 0x00000034ff34723e */ /* 0x000fe200000010ff */
[----:B------:R1:W-:Y:S01]  /*d0b0*/  @P3 STG.E.U16 desc[UR40][R12.64+0x52], R93 ;  /* 0x0000525d0c003986 */ /* 0x0003e2000c101528 */
[----:B------:R-:W-:Y:S01]  /*d0c0*/  ISETP.GT.AND P3, PT, R8, 0x30, PT ;  /* 0x000000300800780c */ /* 0x000fe20003f64270 */
[-C--:B------:R-:W-:Y:S01]  /*d0d0*/  FMUL R47, R47, R136.reuse ;  /* 0x000000882f2f7220 */ /* 0x080fe20000400000 */
[----:B------:R-:W-:Y:S01]  /*d0e0*/  F2FP.BF16.F32.PACK_AB R53, RZ, R53 ;  /* 0x00000035ff35723e */ /* 0x000fe200000010ff */
[----:B------:R1:W-:Y:S01]  /*d0f0*/  @P0 STG.E.U16 desc[UR40][R4.64+0x50], R94 ;  /* 0x0000505e04000986 */ /* 0x0003e2000c101528 */
[C---:B------:R-:W-:Y:S01]  /*d100*/  ISETP.GT.AND P0, PT, R3.reuse, RZ, P3 ;  /* 0x000000ff0300720c */ /* 0x040fe20001f04270 */
[-C--:B------:R-:W-:Y:S01]  /*d110*/  FMUL R32, R32, R136.reuse ;  /* 0x0000008820207220 */ /* 0x080fe20000400000 */
[C---:B------:R-:W-:Y:S01]  /*d120*/  ISETP.GT.AND P5, PT, R3.reuse, 0x8, P3 ;  /* 0x000000080300780c */ /* 0x040fe20001fa4270 */
[----:B------:R1:W-:Y:S01]  /*d130*/  @P1 STG.E.U16 desc[UR40][R4.64+0x52], R95 ;  /* 0x0000525f04001986 */ /* 0x0003e2000c101528 */
[----:B------:R-:W-:Y:S01]  /*d140*/  ISETP.GT.AND P1, PT, R3, 0x8, P2 ;  /* 0x000000080300780c */ /* 0x000fe20001724270 */
[----:B------:R-:W-:Y:S01]  /*d150*/  FMUL R33, R33, R136 ;  /* 0x0000008821217220 */ /* 0x000fe20000400000 */
[----:B------:R-:W-:Y:S01]  /*d160*/  F2FP.BF16.F32.PACK_AB R54, RZ, R54 ;  /* 0x00000036ff36723e */ /* 0x000fe200000010ff */
[----:B------:R1:W-:Y:S01]  /*d170*/  @P4 STG.E.U16 desc[UR40][R6.64+0x62], R81 ;  /* 0x0000625106004986 */ /* 0x0003e2000c101528 */
[----:B------:R-:W-:Y:S01]  /*d180*/  F2FP.BF16.F32.PACK_AB R55, RZ, R55 ;  /* 0x00000037ff37723e */ /* 0x000fe200000010ff */
[----:B------:R-:W-:Y:S01]  /*d190*/  FMUL R34, R34, R136 ;  /* 0x0000008822227220 */ /* 0x000fe20000400000 */
[----:B------:R-:W-:Y:S01]  /*d1a0*/  F2FP.BF16.F32.PACK_AB R40, RZ, R40 ;  /* 0x00000028ff28723e */ /* 0x000fe200000010ff */
[-C--:B------:R-:W-:Y:S01]  /*d1b0*/  FMUL R35, R35, R136.reuse ;  /* 0x0000008823237220 */ /* 0x080fe20000400000 */
[----:B------:R-:W-:Y:S01]  /*d1c0*/  F2FP.BF16.F32.PACK_AB R41, RZ, R41 ;  /* 0x00000029ff29723e */ /* 0x000fe200000010ff */
[----:B------:R1:W-:Y:S01]  /*d1d0*/  @P0 STG.E.U16 desc[UR40][R6.64+0x60], R80 ;  /* 0x0000605006000986 */ /* 0x0003e2000c101528 */
[----:B------:R-:W-:Y:S01]  /*d1e0*/  ISETP.GT.AND P0, PT, R8, 0x38, PT ;  /* 0x000000380800780c */ /* 0x000fe20003f04270 */
        /* <DEDUP_REMOVED lines=9> */
[----:B------:R-:W-:Y:S01]  /*d280*/  ISETP.GT.AND P4, PT, R3, RZ, P1 ;  /* 0x000000ff0300720c */ /* 0x000fe20000f84270 */
        /* <DEDUP_REMOVED lines=10> */
[----:B------:R1:W-:Y:S01]  /*d330*/  @P5 STG.E.U16 desc[UR40][R6.64+0x70], R84 ;  /* 0x0000705406005986 */ /* 0x0003e2000c101528 */
[C---:B------:R-:W-:Y:S01]  /*d340*/  ISETP.GT.AND P5, PT, R3.reuse, 0x8, P0 ;  /* 0x000000080300780c */ /* 0x040fe200007a4270 */
[-C--:B------:R-:W-:Y:S01]  /*d350*/  FMUL R28, R28, R136.reuse ;  /* 0x000000881c1c7220 */ /* 0x080fe20000400000 */
[----:B------:R-:W-:Y:S01]  /*d360*/  F2FP.BF16.F32.PACK_AB R33, RZ, R33 ;  /* 0x00000021ff21723e */ /* 0x000fe200000010ff */
[----:B------:R1:W-:Y:S01]  /*d370*/  @P4 STG.E.U16 desc[UR40][R6.64+0x72], R85 ;  /* 0x0000725506004986 */ /* 0x0003e2000c101528 */
[----:B------:R-:W-:Y:S01]  /*d380*/  ISETP.GT.AND P4, PT, R3, 0x8, P1 ;  /* 0x000000080300780c */ /* 0x000fe20000f84270 */
[----:B------:R-:W-:Y:S01]  /*d390*/  FMUL R29, R29, R136 ;  /* 0x000000881d1d7220 */ /* 0x000fe20000400000 */
[----:B------:R-:W-:Y:S01]  /*d3a0*/  F2FP.BF16.F32.PACK_AB R34, RZ, R34 ;  /* 0x00000022ff22723e */ /* 0x000fe200000010ff */
[-C--:B------:R-:W-:Y:S01]  /*d3b0*/  FMUL R30, R30, R136.reuse ;  /* 0x000000881e1e7220 */ /* 0x080fe20000400000 */
[----:B------:R-:W-:Y:S01]  /*d3c0*/  F2FP.BF16.F32.PACK_AB R35, RZ, R35 ;  /* 0x00000023ff23723e */ /* 0x000fe200000010ff */
[----:B------:R-:W-:Y:S01]  /*d3d0*/  FMUL R31, R31, R136 ;  /* 0x000000881f1f7220 */ /* 0x000fe20000400000 */
[----:B------:R-:W-:-:S02]  /*d3e0*/  F2FP.BF16.F32.PACK_AB R36, RZ, R36 ;  /* 0x00000024ff24723e */ /* 0x000fc400000010ff */
[----:B------:R-:W-:Y:S01]  /*d3f0*/  F2FP.BF16.F32.PACK_AB R37, RZ, R37 ;  /* 0x00000025ff25723e */ /* 0x000fe200000010ff */
[----:B------:R1:W-:Y:S01]  /*d400*/  @P5 STG.E.U16 desc[UR40][R10.64+0x70], R86 ;  /* 0x000070560a005986 */ /* 0x0003e2000c101528 */
[C---:B------:R-:W-:Y:S02]  /*d410*/  ISETP.GT.AND P5, PT, R3.reuse, 0x80, P3 ;  /* 0x000000800300780c */ /* 0x040fe40001fa4270 */
[C---:B------:R-:W-:Y:S01]  /*d420*/  ISETP.GT.AND P3, PT, R3.reuse, 0x88, P3 ;  /* 0x000000880300780c */ /* 0x040fe20001f64270 */
[----:B------:R1:W-:Y:S01]  /*d430*/  @P4 STG.E.U16 desc[UR40][R10.64+0x72], R87 ;  /* 0x000072570a004986 */ /* 0x0003e2000c101528 */
[C---:B------:R-:W-:Y:S02]  /*d440*/  ISETP.GT.AND P4, PT, R3.reuse, 0x80, P2 ;  /* 0x000000800300780c */ /* 0x040fe40001784270 */
[----:B------:R-:W-:Y:S02]  /*d450*/  ISETP.GT.AND P2, PT, R3, 0x88, P2 ;  /* 0x000000880300780c */ /* 0x000fe40001744270 */
[----:B------:R-:W-:-:S02]  /*d460*/  F2FP.BF16.F32.PACK_AB R38, RZ, R38 ;  /* 0x00000026ff26723e */ /* 0x000fc400000010ff */
[----:B------:R-:W-:Y:S02]  /*d470*/  F2FP.BF16.F32.PACK_AB R39, RZ, R39 ;  /* 0x00000027ff27723e */ /* 0x000fe400000010ff */
[----:B------:R-:W-:Y:S01]  /*d480*/  F2FP.BF16.F32.PACK_AB R24, RZ, R24 ;  /* 0x00000018ff18723e */ /* 0x000fe200000010ff */
[----:B------:R1:W-:Y:S01]  /*d490*/  @P5 STG.E.U16 desc[UR40][R12.64+0x60], R72 ;  /* 0x000060480c005986 */ /* 0x0003e2000c101528 */
[----:B------:R-:W-:Y:S02]  /*d4a0*/  F2FP.BF16.F32.PACK_AB R25, RZ, R25 ;  /* 0x00000019ff19723e */ /* 0x000fe400000010ff */
[----:B------:R-:W-:Y:S01]  /*d4b0*/  F2FP.BF16.F32.PACK_AB R26, RZ, R26 ;  /* 0x0000001aff1a723e */ /* 0x000fe200000010ff */
[----:B------:R1:W-:Y:S01]  /*d4c0*/  @P4 STG.E.U16 desc[UR40][R12.64+0x62], R73 ;  /* 0x000062490c004986 */ /* 0x0003e2000c101528 */
[C---:B------:R-:W-:Y:S02]  /*d4d0*/  ISETP.GT.AND P4, PT, R3.reuse, 0x80, P0 ;  /* 0x000000800300780c */ /* 0x040fe40000784270 */
[C---:B------:R-:W-:Y:S01]  /*d4e0*/  ISETP.GT.AND P0, PT, R3.reuse, 0x88, P0 ;  /* 0x000000880300780c */ /* 0x040fe20000704270 */
[----:B------:R1:W-:Y:S01]  /*d4f0*/  @P3 STG.E.U16 desc[UR40][R4.64+0x60], R74 ;  /* 0x0000604a04003986 */ /* 0x0003e2000c101528 */
[----:B------:R-:W-:-:S02]  /*d500*/  ISETP.GT.AND P3, PT, R3, 0x80, P1 ;  /* 0x000000800300780c */ /* 0x000fc40000f64270 */
[C---:B------:R-:W-:Y:S01]  /*d510*/  ISETP.GT.AND P1, PT, R3.reuse, 0x88, P1 ;  /* 0x000000880300780c */ /* 0x040fe20000f24270 */
[----:B------:R1:W-:Y:S01]  /*d520*/  @P2 STG.E.U16 desc[UR40][R4.64+0x62], R75 ;  /* 0x0000624b04002986 */ /* 0x0003e2000c101528 */
[C---:B------:R-:W-:Y:S02]  /*d530*/  ISETP.GT.AND P2, PT, R8.reuse, 0x41, PT ;  /* 0x000000410800780c */ /* 0x040fe40003f44270 */
[----:B------:R-:W-:Y:S02]  /*d540*/  F2FP.BF16.F32.PACK_AB R27, RZ, R27 ;  /* 0x0000001bff1b723e */ /* 0x000fe400000010ff */
[----:B------:R-:W-:Y:S01]  /*d550*/  F2FP.BF16.F32.PACK_AB R28, RZ, R28 ;  /* 0x0000001cff1c723e */ /* 0x000fe200000010ff */
[----:B------:R1:W-:Y:S01]  /*d560*/  @P4 STG.E.U16 desc[UR40][R12.64+0x70], R76 ;  /* 0x0000704c0c004986 */ /* 0x0003e2000c101528 */
[----:B------:R-:W-:Y:S02]  /*d570*/  ISETP.GT.AND P4, PT, R3, RZ, P2 ;  /* 0x000000ff0300720c */ /* 0x000fe40001784270 */
[----:B------:R-:W-:Y:S01]  /*d580*/  F2FP.BF16.F32.PACK_AB R29, RZ, R29 ;  /* 0x0000001dff1d723e */ /* 0x000fe200000010ff */
[----:B------:R1:W-:Y:S01]  /*d590*/  @P3 STG.E.U16 desc[UR40][R12.64+0x72], R77 ;  /* 0x0000724d0c003986 */ /* 0x0003e2000c101528 */
[----:B------:R-:W-:-:S02]  /*d5a0*/  ISETP.GT.AND P3, PT, R8, 0x40, PT ;  /* 0x000000400800780c */ /* 0x000fc40003f64270 */
[----:B------:R-:W-:Y:S01]  /*d5b0*/  F2FP.BF16.F32.PACK_AB R30, RZ, R30 ;  /* 0x0000001eff1e723e */ /* 0x000fe200000010ff */
[----:B------:R1:W-:Y:S01]  /*d5c0*/  @P0 STG.E.U16 desc[UR40][R4.64+0x70], R78 ;  /* 0x0000704e04000986 */ /* 0x0003e2000c101528 */
[C---:B------:R-:W-:Y:S02]  /*d5d0*/  ISETP.GT.AND P0, PT, R3.reuse, RZ, P3 ;  /* 0x000000ff0300720c */ /* 0x040fe40001f04270 */
[C---:B------:R-:W-:Y:S01]  /*d5e0*/  ISETP.GT.AND P5, PT, R3.reuse, 0x8, P3 ;  /* 0x000000080300780c */ /* 0x040fe20001fa4270 */
[----:B------:R1:W-:Y:S01]  /*d5f0*/  @P1 STG.E.U16 desc[UR40][R4.64+0x72], R79 ;  /* 0x0000724f04001986 */ /* 0x0003e2000c101528 */
[----:B------:R-:W-:Y:S02]  /*d600*/  ISETP.GT.AND P1, PT, R3, 0x8, P2 ;  /* 0x000000080300780c */ /* 0x000fe40001724270 */
[----:B------:R-:W-:Y:S01]  /*d610*/  F2FP.BF16.F32.PACK_AB R31, RZ, R31 ;  /* 0x0000001fff1f723e */ /* 0x000fe200000010ff */
[----:B------:R1:W-:Y:S06]  /*d620*/  @P4 STG.E.U16 desc[UR40][R6.64+0x82], R65 ;  /* 0x0000824106004986 */ /* 0x0003ec000c101528 */
[----:B------:R1:W-:Y:S01]  /*d630*/  @P0 STG.E.U16 desc[UR40][R6.64+0x80], R64 ;  /* 0x0000804006000986 */ /* 0x0003e2000c101528 */
[----:B------:R-:W-:-:S03]  /*d640*/  ISETP.GT.AND P0, PT, R8, 0x48, PT ;  /* 0x000000480800780c */ /* 0x000fc60003f04270 */
[----:B------:R1:W-:Y:S01]  /*d650*/  @P1 STG.E.U16 desc[UR40][R10.64+0x82], R67 ;  /* 0x000082430a001986 */ /* 0x0003e2000c101528 */
[----:B------:R-:W-:-:S03]  /*d660*/  ISETP.GT.AND P1, PT, R8, 0x49, PT ;  /* 0x000000490800780c */ /* 0x000fc60003f24270 */
[----:B------:R1:W-:Y:S01]  /*d670*/  @P5 STG.E.U16 desc[UR40][R10.64+0x80], R66 ;  /* 0x000080420a005986 */ /* 0x0003e2000c101528 */
[C---:B------:R-:W-:Y:S02]  /*d680*/  ISETP.GT.AND P5, PT, R3.reuse, RZ, P0 ;  /* 0x000000ff0300720c */ /* 0x040fe400007a4270 */
[----:B------:R-:W-:-:S11]  /*d690*/  ISETP.GT.AND P4, PT, R3, RZ, P1 ;  /* 0x000000ff0300720c */ /* 0x000fd60000f84270 */
[----:B------:R1:W-:Y:S01]  /*d6a0*/  @P5 STG.E.U16 desc[UR40][R6.64+0x90], R68 ;  /* 0x0000904406005986 */ /* 0x0003e2000c101528 */
[----:B------:R-:W-:-:S03]  /*d6b0*/  ISETP.GT.AND P5, PT, R3, 0x8, P0 ;  /* 0x000000080300780c */ /* 0x000fc600007a4270 */
[----:B------:R1:W-:Y:S01]  /*d6c0*/  @P4 STG.E.U16 desc[UR40][R6.64+0x92], R69 ;  /* 0x0000924506004986 */ /* 0x0003e2000c101528 */
[----:B------:R-:W-:-:S09]  /*d6d0*/  ISETP.GT.AND P4, PT, R3, 0x8, P1 ;  /* 0x000000080300780c */ /* 0x000fd20000f84270 */
[----:B------:R1:W-:Y:S01]  /*d6e0*/  @P5 STG.E.U16 desc[UR40][R10.64+0x90], R70 ;  /* 0x000090460a005986 */ /* 0x0003e2000c101528 */
[C---:B------:R-:W-:Y:S02]  /*d6f0*/  ISETP.GT.AND P5, PT, R3.reuse, 0x80, P3 ;  /* 0x000000800300780c */ /* 0x040fe40001fa4270 */
[C---:B------:R-:W-:Y:S01]  /*d700*/  ISETP.GT.AND P3, PT, R3.reuse, 0x88, P3 ;  /* 0x000000880300780c */ /* 0x040fe20001f64270 */
[----:B------:R1:W-:Y:S01]  /*d710*/  @P4 STG.E.U16 desc[UR40][R10.64+0x92], R71 ;  /* 0x000092470a004986 */ /* 0x0003e2000c101528 */
[C---:B------:R-:W-:Y:S02]  /*d720*/  ISETP.GT.AND P4, PT, R3.reuse, 0x80, P2 ;  /* 0x000000800300780c */ /* 0x040fe40001784270 */
[----:B------:R-:W-:-:S07]  /*d730*/  ISETP.GT.AND P2, PT, R3, 0x88, P2 ;  /* 0x000000880300780c */ /* 0x000fce0001744270 */
[----:B------:R1:W-:Y:S04]  /*d740*/  @P5 STG.E.U16 desc[UR40][R12.64+0x80], R56 ;  /* 0x000080380c005986 */ /* 0x0003e8000c101528 */
[----:B------:R1:W-:Y:S01]  /*d750*/  @P4 STG.E.U16 desc[UR40][R12.64+0x82], R57 ;  /* 0x000082390c004986 */ /* 0x0003e2000c101528 */
[C---:B------:R-:W-:Y:S02]  /*d760*/  ISETP.GT.AND P4, PT, R3.reuse, 0x80, P0 ;  /* 0x000000800300780c */ /* 0x040fe40000784270 */
[C---:B------:R-:W-:Y:S01]  /*d770*/  ISETP.GT.AND P0, PT, R3.reuse, 0x88, P0 ;  /* 0x000000880300780c */ /* 0x040fe20000704270 */
[----:B------:R1:W-:Y:S01]  /*d780*/  @P3 STG.E.U16 desc[UR40][R4.64+0x80], R58 ;  /* 0x0000803a04003986 */ /* 0x0003e2000c101528 */
[C---:B------:R-:W-:Y:S02]  /*d790*/  ISETP.GT.AND P3, PT, R3.reuse, 0x80, P1 ;  /* 0x000000800300780c */ /* 0x040fe40000f64270 */
[----:B------:R-:W-:Y:S01]  /*d7a0*/  ISETP.GT.AND P1, PT, R3, 0x88, P1 ;  /* 0x000000880300780c */ /* 0x000fe20000f24270 */
[----:B------:R1:W-:Y:S01]  /*d7b0*/  @P2 STG.E.U16 desc[UR40][R4.64+0x82], R59 ;  /* 0x0000823b04002986 */ /* 0x0003e2000c101528 */
[----:B------:R-:W-:-:S05]  /*d7c0*/  ISETP.GT.AND P2, PT, R8, 0x51, PT ;  /* 0x000000510800780c */ /* 0x000fca0003f44270 */
[----:B------:R1:W-:Y:S01]  /*d7d0*/  @P4 STG.E.U16 desc[UR40][R12.64+0x90], R60 ;  /* 0x0000903c0c004986 */ /* 0x0003e2000c101528 */
[----:B------:R-:W-:-:S03]  /*d7e0*/  ISETP.GT.AND P4, PT, R3, RZ, P2 ;  /* 0x000000ff0300720c */ /* 0x000fc60001784270 */
[----:B------:R1:W-:Y:S01]  /*d7f0*/  @P3 STG.E.U16 desc[UR40][R12.64+0x92], R61 ;  /* 0x0000923d0c003986 */ /* 0x0003e2000c101528 */
[----:B------:R-:W-:-:S03]  /*d800*/  ISETP.GT.AND P3, PT, R8, 0x50, PT ;  /* 0x000000500800780c */ /* 0x000fc60003f64270 */
[----:B------:R1:W-:Y:S01]  /*d810*/  @P0 STG.E.U16 desc[UR40][R4.64+0x90], R62 ;  /* 0x0000903e04000986 */ /* 0x0003e2000c101528 */
[C---:B------:R-:W-:Y:S02]  /*d820*/  ISETP.GT.AND P0, PT, R3.reuse, RZ, P3 ;  /* 0x000000ff0300720c */ /* 0x040fe40001f04270 */
[C---:B------:R-:W-:Y:S01]  /*d830*/  ISETP.GT.AND P5, PT, R3.reuse, 0x8, P3 ;  /* 0x000000080300780c */ /* 0x040fe20001fa4270 */
[----:B------:R1:W-:Y:S01]  /*d840*/  @P1 STG.E.U16 desc[UR40][R4.64+0x92], R63 ;  /* 0x0000923f04001986 */ /* 0x0003e2000c101528 */
[----:B------:R-:W-:-:S03]  /*d850*/  ISETP.GT.AND P1, PT, R3, 0x8, P2 ;  /* 0x000000080300780c */ /* 0x000fc60001724270 */
        /* <DEDUP_REMOVED lines=25> */
[----:B------:R1:W-:Y:S06]  /*d9f0*/  @P2 STG.E.U16 desc[UR40][R4.64+0xa2], R43 ;  /* 0x0000a22b04002986 */ /* 0x0003ec000c101528 */
[----:B------:R1:W-:Y:S04]  /*da00*/  @P4 STG.E.U16 desc[UR40][R12.64+0xb0], R44 ;  /* 0x0000b02c0c004986 */ /* 0x0003e8000c101528 */
[----:B------:R1:W-:Y:S01]  /*da10*/  @P3 STG.E.U16 desc[UR40][R12.64+0xb2], R45 ;  /* 0x0000b22d0c003986 */ /* 0x0003e2000c101528 */
[----:B------:R-:W-:-:S03]  /*da20*/  ISETP.GT.AND P3, PT, R8, 0x60, PT ;  /* 0x000000600800780c */ /* 0x000fc60003f64270 */
[----:B------:R1:W-:Y:S01]  /*da30*/  @P0 STG.E.U16 desc[UR40][R4.64+0xb0], R46 ;  /* 0x0000b02e04000986 */ /* 0x0003e2000c101528 */
[----:B------:R-:W-:Y:S02]  /*da40*/  ISETP.GT.AND P0, PT, R8, 0x61, PT ;  /* 0x000000610800780c */ /* 0x000fe40003f04270 */
[C---:B------:R-:W-:Y:S01]  /*da50*/  ISETP.GT.AND P4, PT, R3.reuse, 0x8, P3 ;  /* 0x000000080300780c */ /* 0x040fe20001f84270 */
[----:B------:R1:W-:Y:S01]  /*da60*/  @P1 STG.E.U16 desc[UR40][R4.64+0xb2], R47 ;  /* 0x0000b22f04001986 */ /* 0x0003e2000c101528 */
[C---:B------:R-:W-:Y:S02]  /*da70*/  ISETP.GT.AND P1, PT, R3.reuse, RZ, P3 ;  /* 0x000000ff0300720c */ /* 0x040fe40001f24270 */
[C---:B------:R-:W-:Y:S02]  /*da80*/  ISETP.GT.AND P2, PT, R3.reuse, RZ, P0 ;  /* 0x000000ff0300720c */ /* 0x040fe40000744270 */
[----:B------:R-:W-:-:S09]  /*da90*/  ISETP.GT.AND P5, PT, R3, 0x8, P0 ;  /* 0x000000080300780c */ /* 0x000fd200007a4270 */
[----:B------:R1:W-:Y:S01]  /*daa0*/  @P1 STG.E.U16 desc[UR40][R6.64+0xc0], R32 ;  /* 0x0000c02006001986 */ /* 0x0003e2000c101528 */
[----:B------:R-:W-:-:S03]  /*dab0*/  ISETP.GT.AND P1, PT, R8, 0x68, PT ;  /* 0x000000680800780c */ /* 0x000fc60003f24270 */
[----:B------:R1:W-:Y:S01]  /*dac0*/  @P2 STG.E.U16 desc[UR40][R6.64+0xc2], R33 ;  /* 0x0000c22106002986 */ /* 0x0003e2000c101528 */
[----:B------:R-:W-:-:S03]  /*dad0*/  ISETP.GT.AND P2, PT, R8, 0x69, PT ;  /* 0x000000690800780c */ /* 0x000fc60003f44270 */
[----:B------:R1:W-:Y:S01]  /*dae0*/  @P4 STG.E.U16 desc[UR40][R10.64+0xc0], R34 ;  /* 0x0000c0220a004986 */ /* 0x0003e2000c101528 */
[----:B------:R-:W-:-:S03]  /*daf0*/  ISETP.GT.AND P4, PT, R3, RZ, P2 ;  /* 0x000000ff0300720c */ /* 0x000fc60001784270 */
[----:B------:R1:W-:Y:S01]  /*db00*/  @P5 STG.E.U16 desc[UR40][R10.64+0xc2], R35 ;  /* 0x0000c2230a005986 */ /* 0x0003e2000c101528 */
[----:B------:R-:W-:-:S09]  /*db10*/  ISETP.GT.AND P5, PT, R3, RZ, P1 ;  /* 0x000000ff0300720c */ /* 0x000fd20000fa4270 */
        /* <DEDUP_REMOVED lines=10> */
[----:B------:R1:W-:Y:S01]  /*dbc0*/  @P4 STG.E.U16 desc[UR40][R12.64+0xc0], R24 ;  /* 0x0000c0180c004986 */ /* 0x0003e2000c101528 */
[C---:B------:R-:W-:Y:S02]  /*dbd0*/  ISETP.GT.AND P4, PT, R3.reuse, 0x80, P1 ;  /* 0x000000800300780c */ /* 0x040fe40000f84270 */
[C---:B------:R-:W-:Y:S01]  /*dbe0*/  ISETP.GT.AND P1, PT, R3.reuse, 0x88, P1 ;  /* 0x000000880300780c */ /* 0x040fe20000f24270 */
[----:B------:R1:W-:Y:S01]  /*dbf0*/  @P5 STG.E.U16 desc[UR40][R12.64+0xc2], R25 ;  /* 0x0000c2190c005986 */ /* 0x0003e2000c101528 */
[C---:B------:R-:W-:Y:S02]  /*dc00*/  ISETP.GT.AND P5, PT, R3.reuse, 0x80, P2 ;  /* 0x000000800300780c */ /* 0x040fe400017a4270 */
[----:B------:R-:W-:Y:S01]  /*dc10*/  ISETP.GT.AND P2, PT, R3, 0x88, P2 ;  /* 0x000000880300780c */ /* 0x000fe20001744270 */
[----:B------:R1:W-:Y:S04]  /*dc20*/  @P3 STG.E.U16 desc[UR40][R4.64+0xc0], R26 ;  /* 0x0000c01a04003986 */ /* 0x0003e8000c101528 */
[----:B------:R1:W-:Y:S04]  /*dc30*/  @P0 STG.E.U16 desc[UR40][R4.64+0xc2], R27 ;  /* 0x0000c21b04000986 */ /* 0x0003e8000c101528 */
[----:B------:R1:W-:Y:S04]  /*dc40*/  @P4 STG.E.U16 desc[UR40][R12.64+0xd0], R28 ;  /* 0x0000d01c0c004986 */ /* 0x0003e8000c101528 */
[----:B------:R1:W-:Y:S04]  /*dc50*/  @P5 STG.E.U16 desc[UR40][R12.64+0xd2], R29 ;  /* 0x0000d21d0c005986 */ /* 0x0003e8000c101528 */
[----:B------:R1:W-:Y:S04]  /*dc60*/  @P1 STG.E.U16 desc[UR40][R4.64+0xd0], R30 ;  /* 0x0000d01e04001986 */ /* 0x0003e8000c101528 */
[----:B------:R1:W-:Y:S02]  /*dc70*/  @P2 STG.E.U16 desc[UR40][R4.64+0xd2], R31 ;  /* 0x0000d21f04002986 */ /* 0x0003e4000c101528 */
.L_x_248:
[----:B------:R-:W-:Y:S05]  /*dc80*/  BSYNC B0 ;  /* 0x0000000000007941 */ /* 0x000fea0003800000 */
.L_x_28:
[----:B------:R-:W-:Y:S01]  /*dc90*/  ULDC UR4, c[0x0][0xc] ;  /* 0x0000030000047ab9 */ /* 0x000fe20000000800 */
[----:B------:R-:W-:Y:S01]  /*dca0*/  ULDC UR5, c[0x0][0x10] ;  /* 0x0000040000057ab9 */ /* 0x000fe20000000800 */
[----:B------:R-:W2:Y:S01]  /*dcb0*/  LDC R3, c[0x0][0x14] ;  /* 0x00000500ff037b82 */ /* 0x000ea20000000800 */
[----:B------:R-:W-:Y:S01]  /*dcc0*/  UIMAD.WIDE.U32 UR4, UR4, UR5, URZ ;  /* 0x00000005040472a5 */ /* 0x000fe2000f8e003f */
[----:B------:R-:W-:Y:S02]  /*dcd0*/  IMAD.MOV.U32 R138, RZ, RZ, -0x1 ;  /* 0xffffffffff8a7424 */ /* 0x000fe400078e00ff */
[----:B------:R-:W-:-:S03]  /*dce0*/  IMAD.MOV.U32 R23, RZ, RZ, -0x1 ;  /* 0xffffffffff177424 */ /* 0x000fc600078e00ff */
[----:B--2---:R-:W-:-:S04]  /*dcf0*/  IMAD.WIDE.U32 R16, R3, UR4, R16 ;  /* 0x0000000403107c25 */ /* 0x004fc8000f8e0010 */
[----:B------:R-:W-:Y:S01]  /*dd00*/  IMAD R3, R3, UR5, RZ ;  /* 0x0000000503037c24 */ /* 0x000fe2000f8e02ff */
[----:B------:R-:W-:Y:S02]  /*dd10*/  ULDC.64 UR4, c[0x0][0x650] ;  /* 0x0001940000047ab9 */ /* 0x000fe40000000a00 */
[----:B------:R-:W-:Y:S01]  /*dd20*/  ISETP.GE.U32.AND P0, PT, R16, UR4, PT ;  /* 0x0000000410007c0c */ /* 0x000fe2000bf06070 */
[--C-:B------:R-:W-:Y:S01]  /*dd30*/  IMAD.IADD R17, R17, 0x1, R3.reuse ;  /* 0x0000000111117824 */ /* 0x100fe200078e0203 */
[----:B------:R-:W-:-:S04]  /*dd40*/  PRMT R3, RZ, 0x7610, R3 ;  /* 0x00007610ff037816 */ /* 0x000fc80000000003 */
[----:B------:R-:W-:-:S13]  /*dd50*/  ISETP.GE.U32.AND.EX P0, PT, R17, UR5, PT, P0 ;  /* 0x0000000511007c0c */ /* 0x000fda000bf06100 */
[----:B------:R-:W-:Y:S05]  /*dd60*/  @P0 BRA `(.L_x_249) ;  /* 0x0000000400640947 */ /* 0x000fea0003800000 */
[----:B01--4-:R-:W0:Y:S01]  /*dd70*/  S2R R12, SR_CTAID.X ;  /* 0x00000000000c7919 */ /* 0x013e220000002500 */
[----:B---3--:R-:W1:Y:S01]  /*dd80*/  LDC.64 R10, c[0x0][0x628] ;  /* 0x00018a00ff0a7b82 */ /* 0x008e620000000a00 */
[----:B------:R-:W-:Y:S01]  /*dd90*/  ULDC UR4, c[0x0][0x150] ;  /* 0x0000540000047ab9 */ /* 0x000fe20000000800 */
[----:B------:R-:W-:Y:S01]  /*dda0*/  IMAD.MOV.U32 R8, RZ, RZ, R16 ;  /* 0x000000ffff087224 */ /* 0x000fe200078e0010 */
[----:B------:R-:W2:Y:S01]  /*ddb0*/  S2R R24, SR_CTAID.Y ;  /* 0x0000000000187919 */ /* 0x000ea20000002600 */
[----:B------:R-:W-:-:S04]  /*ddc0*/  IMAD.MOV.U32 R9, RZ, RZ, R17 ;  /* 0x000000ffff097224 */ /* 0x000fc800078e0011 */
[----:B------:R-:W3:Y:S08]  /*ddd0*/  LDC R21, c[0x0][0x144] ;  /* 0x00005100ff157b82 */ /* 0x000ef00000000800 */
[----:B------:R-:W4:Y:S08]  /*dde0*/  LDC R0, c[0x0][0x630] ;  /* 0x00018c00ff007b82 */ /* 0x000f300000000800 */
[----:B------:R-:W2:Y:S01]  /*ddf0*/  LDC.64 R14, c[0x0][0x620] ;  /* 0x00018800ff0e7b82 */ /* 0x000ea20000000a00 */
[----:B-1----:R-:W-:-:S04]  /*de00*/  ISETP.NE.U32.AND P0, PT, R10, RZ, PT ;  /* 0x000000ff0a00720c */ /* 0x002fc80003f05070 */
[----:B------:R-:W-:Y:S02]  /*de10*/  ISETP.NE.AND.EX P0, PT, R11, RZ, PT, P0 ;  /* 0x000000ff0b00720c */ /* 0x000fe40003f05300 */
[----:B0-----:R-:W-:-:S05]  /*de20*/  I2FP.F32.U32 R3, R12 ;  /* 0x0000000c00037245 */ /* 0x001fca0000201000 */
[----:B------:R-:W-:-:S04]  /*de30*/  FMUL R3, R3, UR4 ;  /* 0x0000000403037c20 */ /* 0x000fc80008400000 */
[----:B------:R0:W1:Y:S02]  /*de40*/  F2I.U32.TRUNC.NTZ R20, R3 ;  /* 0x0000000300147305 */ /* 0x000064000020f000 */
[----:B---34-:R-:W-:Y:S05]  /*de50*/  @!P0 BRA `(.L_x_250) ;  /* 0x0000000000288947 */ /* 0x018fea0003800000 */
[----:B0-----:R-:W0:Y:S02]  /*de60*/  LDC R3, c[0x0][0x634] ;  /* 0x00018d00ff037b82 */ /* 0x001e240000000800 */
        /* <DEDUP_REMOVED lines=9> */
.L_x_250:
[----:B------:R-:W3:Y:S01]  /*df00*/  LDC.64 R28, c[0x0][0x640] ;  /* 0x00019000ff1c7b82 */ /* 0x000ee20000000a00 */
[-CC-:B------:R-:W-:Y:S01]  /*df10*/  SHF.R.U64 R23, R8, R0.reuse, R9.reuse ;  /* 0x0000000008177219 */ /* 0x180fe20000001209 */
[----:B-1----:R-:W-:Y:S01]  /*df20*/  IMAD.MOV R20, RZ, RZ, -R20 ;  /* 0x000000ffff147224 */ /* 0x002fe200078e0a14 */
[----:B------:R-:W-:Y:S01]  /*df30*/  SHF.R.U32.HI R0, RZ, R0, R9 ;  /* 0x00000000ff007219 */ /* 0x000fe20000011609 */
[----:B------:R-:W-:Y:S01]  /*df40*/  ULDC UR4, c[0x0][0x154] ;  /* 0x0000550000047ab9 */ /* 0x000fe20000000800 */
[----:B0-----:R-:W-:Y:S01]  /*df50*/  IADD3 R3, P0, RZ, -R23, RZ ;  /* 0x80000017ff037210 */ /* 0x001fe20007f1e0ff */
[----:B------:R-:W-:Y:S02]  /*df60*/  IMAD R21, R21, R20, R12 ;  /* 0x0000001415157224 */ /* 0x000fe400078e020c */
[----:B------:R-:W0:Y:S01]  /*df70*/  LDC R6, c[0x0][0x618] ;  /* 0x00018600ff067b82 */ /* 0x000e220000000800 */
[----:B------:R-:W-:Y:S02]  /*df80*/  IMAD.MOV.U32 R7, RZ, RZ, 0x1 ;  /* 0x00000001ff077424 */ /* 0x000fe400078e00ff */
[----:B------:R-:W-:-:S04]  /*df90*/  IMAD.X R5, RZ, RZ, ~R0, P0 ;  /* 0x000000ffff057224 */ /* 0x000fc800000e0e00 */
[-C--:B--2---:R-:W-:Y:S01]  /*dfa0*/  IMAD R0, R5, R14.reuse, RZ ;  /* 0x0000000e05007224 */ /* 0x084fe200078e02ff */
[----:B------:R-:W1:Y:S01]  /*dfb0*/  LDC R8, c[0x0][0x608] ;  /* 0x00018200ff087b82 */ /* 0x000e620000000800 */
[----:B------:R-:W-:-:S04]  /*dfc0*/  IMAD.WIDE.U32 R4, R3, R14, R16 ;  /* 0x0000000e03047225 */ /* 0x000fc800078e0010 */
[----:B------:R-:W-:Y:S01]  /*dfd0*/  IMAD R3, R3, R15, R0 ;  /* 0x0000000f03037224 */ /* 0x000fe200078e0200 */
[----:B------:R-:W-:Y:S02]  /*dfe0*/  I2FP.F32.U32 R0, R24 ;  /* 0x0000001800007245 */ /* 0x000fe40000201000 */
[----:B------:R-:W2:Y:S01]  /*dff0*/  LDC R26, c[0x0][0x658] ;  /* 0x00019600ff1a7b82 */ /* 0x000ea20000000800 */
[----:B------:R-:W-:Y:S01]  /*e000*/  IMAD.IADD R3, R5, 0x1, R3 ;  /* 0x0000000105037824 */ /* 0x000fe200078e0203 */
[----:B---3--:R-:W-:Y:S01]  /*e010*/  ISETP.NE.U32.AND P0, PT, R28, RZ, PT ;  /* 0x000000ff1c00720c */ /* 0x008fe20003f05070 */
[----:B------:R-:W-:Y:S01]  /*e020*/  FMUL R0, R0, UR4 ;  /* 0x0000000400007c20 */ /* 0x000fe20008400000 */
[----:B------:R-:W-:Y:S02]  /*e030*/  IMAD.MOV.U32 R5, RZ, RZ, -0x1 ;  /* 0xffffffffff057424 */ /* 0x000fe400078e00ff */
[----:B------:R-:W-:Y:S01]  /*e040*/  ISETP.NE.AND.EX P0, PT, R29, RZ, PT, P0 ;  /* 0x000000ff1d00720c */ /* 0x000fe20003f05300 */
[----:B------:R3:W4:Y:S01]  /*e050*/  F2I.U32.TRUNC.NTZ R13, R0 ;  /* 0x00000000000d7305 */ /* 0x000722000020f000 */
[----:B------:R-:W3:Y:S01]  /*e060*/  LDC R15, c[0x0][0x148] ;  /* 0x00005200ff0f7b82 */ /* 0x000ee20000000800 */
[----:B0-----:R-:W-:-:S02]  /*e070*/  SHF.R.U64 R12, R4, R6, R3 ;  /* 0x00000006040c7219 */ /* 0x001fc40000001203 */
[----:B------:R-:W-:-:S05]  /*e080*/  SHF.R.U32.HI R3, RZ, R6, R3 ;  /* 0x00000006ff037219 */ /* 0x000fca0000011603 */
[----:B------:R-:W0:Y:S01]  /*e090*/  LDC R20, c[0x0][0x600] ;  /* 0x00018000ff147b82 */ /* 0x000e220000000800 */
[-CC-:B-1----:R-:W-:Y:S02]  /*e0a0*/  SHF.R.U64 R10, R12, R8.reuse, R3.reuse ;  /* 0x000000080c0a7219 */ /* 0x182fe40000001203 */
[----:B------:R-:W-:-:S05]  /*e0b0*/  SHF.R.U32.HI R3, RZ, R8, R3 ;  /* 0x00000008ff037219 */ /* 0x000fca0000011603 */
[----:B------:R-:W1:Y:S01]  /*e0c0*/  LDC R27, c[0x0][0x648] ;  /* 0x00019200ff1b7b82 */ /* 0x000e620000000800 */
[-C--:B--2---:R-:W-:Y:S02]  /*e0d0*/  SHF.L.U32 R4, R5, R26.reuse, RZ ;  /* 0x0000001a05047219 */ /* 0x084fe400000006ff */
[-CC-:B------:R-:W-:Y:S02]  /*e0e0*/  SHF.R.U64 R14, R10, R26.reuse, R3.reuse ;  /* 0x0000001a0a0e7219 */ /* 0x180fe40000001203 */
[----:B------:R-:W-:Y:S02]  /*e0f0*/  SHF.R.U32.HI R5, RZ, R26, R3 ;  /* 0x0000001aff057219 */ /* 0x000fe40000011603 */
[----:B------:R-:W-:Y:S01]  /*e100*/  LOP3.LUT R25, RZ, R4, RZ, 0x33, !PT ;  /* 0x00000004ff197212 */ /* 0x000fe200078e33ff */
[----:B------:R-:W2:Y:S01]  /*e110*/  LDC R30, c[0x0][0x638] ;  /* 0x00018e00ff1e7b82 */ /* 0x000ea20000000800 */
[----:B------:R-:W-:Y:S01]  /*e120*/  SHF.L.U32 R26, R7, R26, RZ ;  /* 0x0000001a071a7219 */ /* 0x000fe200000006ff */
[----:B------:R-:W-:-:S06]  /*e130*/  IMAD.MOV.U32 R4, RZ, RZ, R14 ;  /* 0x000000ffff047224 */ /* 0x000fcc00078e000e */
[----:B------:R-:W0:Y:S01]  /*e140*/  LDC R31, c[0x0][0x610] ;  /* 0x00018400ff1f7b82 */ /* 0x000e220000000800 */
[----:B----4-:R-:W-:Y:S05]  /*e150*/  @!P0 BRA `(.L_x_251) ;  /* 0x0000000000288947 */ /* 0x010fea0003800000 */
[----:B------:R-:W4:Y:S02]  /*e160*/  LDC R3, c[0x0][0x64c] ;  /* 0x00019300ff037b82 */ /* 0x000f240000000800 */
[----:B----4-:R-:W-:-:S05]  /*e170*/  IADD3 R3, P0, R14, R3, RZ ;  /* 0x000000030e037210 */ /* 0x010fca0007f1e0ff */
        /* <DEDUP_REMOVED lines=8> */
.L_x_251:
[----:B------:R-:W-:Y:S01]  /*e200*/  ISETP.NE.AND P0, PT, R2, 0x1, PT ;  /* 0x000000010200780c */ /* 0x000fe20003f05270 */
[----:B0-----:R-:W-:Y:S01]  /*e210*/  VIADD R7, R20, 0xffffffff ;  /* 0xffffffff14077836 */ /* 0x001fe20000000000 */
[----:B-1-3--:R-:W-:Y:S01]  /*e220*/  SHF.R.U64 R0, R4, R27, R5 ;  /* 0x0000001b04007219 */ /* 0x00afe20000001205 */
[----:B------:R-:W-:Y:S01]  /*e230*/  IMAD.MOV R13, RZ, RZ, -R13 ;  /* 0x000000ffff0d7224 */ /* 0x000fe200078e0a0d */
[----:B------:R-:W-:Y:S01]  /*e240*/  LOP3.LUT R5, R10, R25, RZ, 0xc0, !PT ;  /* 0x000000190a057212 */ /* 0x000fe200078ec0ff */
[----:B------:R-:W-:Y:S01]  /*e250*/  IMAD.MOV.U32 R4, RZ, RZ, 0x1 ;  /* 0x00000001ff047424 */ /* 0x000fe200078e00ff */
[----:B------:R-:W-:Y:S01]  /*e260*/  LOP3.LUT R12, R12, R7, RZ, 0xc0, !PT ;  /* 0x000000070c0c7212 */ /* 0x000fe200078ec0ff */
[----:B------:R-:W-:Y:S02]  /*e270*/  IMAD.MOV R3, RZ, RZ, -R0 ;  /* 0x000000ffff037224 */ /* 0x000fe400078e0a00 */
[----:B------:R-:W-:Y:S02]  /*e280*/  IMAD R0, R26, R0, R5 ;  /* 0x000000001a007224 */ /* 0x000fe400078e0205 */
[----:B--2---:R-:W-:-:S02]  /*e290*/  IMAD R3, R3, R30, R14 ;  /* 0x0000001e03037224 */ /* 0x004fc400078e020e */
[----:B------:R-:W-:Y:S02]  /*e2a0*/  @P0 IMAD R21, R15, R13, R24 ;  /* 0x0000000d0f150224 */ /* 0x000fe400078e0218 */
[----:B------:R-:W-:Y:S01]  /*e2b0*/  IMAD R5, R3, R20, R12 ;  /* 0x0000001403057224 */ /* 0x000fe200078e020c */
[----:B------:R-:W-:Y:S01]  /*e2c0*/  PRMT R3, R4, 0x7610, R3 ;  /* 0x0000761004037816 */ /* 0x000fe20000000003 */
[----:B------:R-:W-:-:S05]  /*e2d0*/  IMAD R0, R0, R31, R21 ;  /* 0x0000001f00007224 */ /* 0x000fca00078e0215 */
[----:B------:R-:W-:Y:S02]  /*e2e0*/  SEL R138, R5, R0, !P0 ;  /* 0x00000000058a7207 */ /* 0x000fe40004000000 */
[----:B------:R-:W-:-:S07]  /*e2f0*/  SEL R0, R0, R5, !P0 ;  /* 0x0000000500007207 */ /* 0x000fce0004000000 */
.L_x_249:
[----:B------:R-:W-:Y:S01]  /*e300*/  LOP3.LUT P0, RZ, R3, 0xff, RZ, 0xc0, !PT ;  /* 0x000000ff03ff7812 */ /* 0x000fe2000780c0ff */
[----:B------:R-:W-:-:S12]  /*e310*/  IMAD.MOV.U32 R139, RZ, RZ, R0 ;  /* 0x000000ffff8b7224 */ /* 0x000fd800078e0000 */
[----:B------:R-:W-:Y:S05]  /*e320*/  @P0 BRA `(.L_x_252) ;  /* 0xffffff2800f00947 */ /* 0x000fea000383ffff */
[----:B------:R-:W-:Y:S05]  /*e330*/  EXIT ;  /* 0x000000000000794d */ /* 0x000fea0003800000 */
.L_x_3:
[----:B0-----:R-:W-:Y:S01]  /*e340*/  ULDC.64 UR4, c[0x0][0x650] ;  /* 0x0001940000047ab9 */ /* 0x001fe20000000a00 */
        /* <DEDUP_REMOVED lines=25> */
.L_x_254:
[--C-:B------:R-:W-:Y:S01]  /*e4e0*/  SHF.R.U64 R12, R10, R14, R11.reuse ;  /* 0x0000000e0a0c7219 */ /* 0x100fe2000000120b */
[----:B------:R-:W0:Y:S01]  /*e4f0*/  LDC R22, c[0x0][0x618] ;  /* 0x00018600ff167b82 */ /* 0x000e220000000800 */
[----:B------:R-:W-:Y:S01]  /*e500*/  I2FP.F32.U32 R6, R4 ;  /* 0x0000000400067245 */ /* 0x000fe20000201000 */
[----:B------:R-:W-:Y:S01]  /*e510*/  ULDC UR4, c[0x0][0x150] ;  /* 0x0000540000047ab9 */ /* 0x000fe20000000800 */
[----:B------:R-:W-:Y:S02]  /*e520*/  SHF.R.U32.HI R5, RZ, R14, R11 ;  /* 0x0000000eff057219 */ /* 0x000fe4000001160b */
[----:B------:R-:W-:Y:S01]  /*e530*/  IADD3 R9, P0, RZ, -R12, RZ ;  /* 0x8000000cff097210 */ /* 0x000fe20007f1e0ff */
[----:B------:R-:W-:Y:S01]  /*e540*/  FMUL R11, R6, UR4 ;  /* 0x00000004060b7c20 */ /* 0x000fe20008400000 */
[----:B------:R-:W-:Y:S01]  /*e550*/  ULDC UR4, c[0x0][0x154] ;  /* 0x0000550000047ab9 */ /* 0x000fe20000000800 */
[----:B------:R-:W1:Y:S02]  /*e560*/  LDC.64 R24, c[0x0][0x640] ;  /* 0x00019000ff187b82 */ /* 0x000e640000000a00 */
[----:B------:R-:W-:-:S02]  /*e570*/  IMAD.X R5, RZ, RZ, ~R5, P0 ;  /* 0x000000ffff057224 */ /* 0x000fc400000e0e05 */
[----:B------:R-:W2:Y:S01]  /*e580*/  F2I.U32.TRUNC.NTZ R11, R11 ;  /* 0x0000000b000b7305 */ /* 0x000ea2000020f000 */
[----:B------:R-:W-:-:S03]  /*e590*/  IMAD.WIDE.U32 R6, R9, R20, R16 ;  /* 0x0000001409067225 */ /* 0x000fc600078e0010 */
[----:B------:R-:W3:Y:S01]  /*e5a0*/  LDC R13, c[0x0][0x144] ;  /* 0x00005100ff0d7b82 */ /* 0x000ee20000000800 */
[----:B------:R-:W-:-:S04]  /*e5b0*/  IMAD R8, R5, R20, RZ ;  /* 0x0000001405087224 */ /* 0x000fc800078e02ff */
[----:B------:R-:W-:Y:S02]  /*e5c0*/  IMAD R5, R9, R21, R8 ;  /* 0x0000001509057224 */ /* 0x000fe400078e0208 */
[----:B------:R-:W-:Y:S01]  /*e5d0*/  IMAD.MOV.U32 R8, RZ, RZ, -0x1 ;  /* 0xffffffffff087424 */ /* 0x000fe200078e00ff */
[----:B------:R-:W4:Y:S01]  /*e5e0*/  LDC R14, c[0x0][0x608] ;  /* 0x00018200ff0e7b82 */ /* 0x000f220000000800 */
[----:B------:R-:W-:Y:S01]  /*e5f0*/  IMAD.IADD R5, R7, 0x1, R5 ;  /* 0x0000000107057824 */ /* 0x000fe200078e0205 */
[----:B------:R-:W-:-:S04]  /*e600*/  I2FP.F32.U32 R7, R3 ;  /* 0x0000000300077245 */ /* 0x000fc80000201000 */
[-C--:B0-----:R-:W-:Y:S01]  /*e610*/  SHF.R.U64 R10, R6, R22.reuse, R5 ;  /* 0x00000016060a7219 */ /* 0x081fe20000001205 */
[----:B--2---:R-:W-:Y:S01]  /*e620*/  IMAD.MOV R6, RZ, RZ, -R11 ;  /* 0x000000ffff067224 */ /* 0x004fe200078e0a0b */
[----:B------:R-:W0:Y:S01]  /*e630*/  LDC R9, c[0x0][0x658] ;  /* 0x00019600ff097b82 */ /* 0x000e220000000800 */
[----:B-1----:R-:W-:Y:S01]  /*e640*/  ISETP.NE.U32.AND P0, PT, R24, RZ, PT ;  /* 0x000000ff1800720c */ /* 0x002fe20003f05070 */
[----:B------:R-:W-:Y:S01]  /*e650*/  FMUL R7, R7, UR4 ;  /* 0x0000000407077c20 */ /* 0x000fe20008400000 */
[----:B------:R-:W-:Y:S02]  /*e660*/  SHF.R.U32.HI R5, RZ, R22, R5 ;  /* 0x00000016ff057219 */ /* 0x000fe40000011605 */
[----:B------:R-:W-:-:S03]  /*e670*/  ISETP.NE.AND.EX P0, PT, R25, RZ, PT, P0 ;  /* 0x000000ff1900720c */ /* 0x000fc60003f05300 */
[----:B------:R-:W1:Y:S01]  /*e680*/  LDC R20, c[0x0][0x148] ;  /* 0x00005200ff147b82 */ /* 0x000e620000000800 */
[----:B---3--:R-:W-:Y:S02]  /*e690*/  IMAD R23, R13, R6, R4 ;  /* 0x000000060d177224 */ /* 0x008fe400078e0204 */
[----:B------:R-:W-:-:S05]  /*e6a0*/  IMAD.MOV.U32 R6, RZ, RZ, 0x1 ;  /* 0x00000001ff067424 */ /* 0x000fca00078e00ff */
[----:B------:R-:W2:Y:S01]  /*e6b0*/  LDC R21, c[0x0][0x600] ;  /* 0x00018000ff157b82 */ /* 0x000ea20000000800 */
[-CC-:B----4-:R-:W-:Y:S02]  /*e6c0*/  SHF.R.U64 R13, R10, R14.reuse, R5.reuse ;  /* 0x0000000e0a0d7219 */ /* 0x190fe40000001205 */
[----:B------:R-:W-:Y:S02]  /*e6d0*/  SHF.R.U32.HI R4, RZ, R14, R5 ;  /* 0x0000000eff047219 */ /* 0x000fe40000011605 */
[----:B------:R3:W4:Y:S03]  /*e6e0*/  F2I.U32.TRUNC.NTZ R14, R7 ;  /* 0x00000007000e7305 */ /* 0x000726000020f000 */
[----:B------:R-:W1:Y:S01]  /*e6f0*/  LDC R26, c[0x0][0x648] ;  /* 0x00019200ff1a7b82 */ /* 0x000e620000000800 */
[-C--:B0-----:R-:W-:Y:S02]  /*e700*/  SHF.R.U64 R15, R13, R9.reuse, R4 ;  /* 0x000000090d0f7219 */ /* 0x081fe40000001204 */
[----:B------:R-:W-:-:S02]  /*e710*/  SHF.L.U32 R8, R8, R9, RZ ;  /* 0x0000000908087219 */ /* 0x000fc400000006ff */
[-C--:B------:R-:W-:Y:S01]  /*e720*/  SHF.R.U32.HI R5, RZ, R9.reuse, R4 ;  /* 0x00000009ff057219 */ /* 0x080fe20000011604 */
[----:B------:R-:W-:Y:S01]  /*e730*/  IMAD.MOV.U32 R4, RZ, RZ, R15 ;  /* 0x000000ffff047224 */ /* 0x000fe200078e000f */
[----:B------:R-:W-:Y:S01]  /*e740*/  SHF.L.U32 R22, R6, R9, RZ ;  /* 0x0000000906167219 */ /* 0x000fe200000006ff */
[----:B------:R-:W0:Y:S01]  /*e750*/  LDC R27, c[0x0][0x638] ;  /* 0x00018e00ff1b7b82 */ /* 0x000e220000000800 */
[----:B------:R-:W-:-:S07]  /*e760*/  LOP3.LUT R28, RZ, R8, RZ, 0x33, !PT ;  /* 0x00000008ff1c7212 */ /* 0x000fce00078e33ff */
        /* <DEDUP_REMOVED lines=12> */
.L_x_255:
[----:B------:R-:W-:Y:S01]  /*e830*/  ISETP.NE.AND P0, PT, R2, 0x1, PT ;  /* 0x000000010200780c */ /* 0x000fe20003f05270 */
[----:B--2---:R-:W-:Y:S01]  /*e840*/  VIADD R7, R21, 0xffffffff ;  /* 0xffffffff15077836 */ /* 0x004fe20000000000 */
[----:B-1----:R-:W-:Y:S01]  /*e850*/  SHF.R.U64 R5, R4, R26, R5 ;  /* 0x0000001a04057219 */ /* 0x002fe20000001205 */
[----:B------:R-:W-:Y:S01]  /*e860*/  IMAD.MOV R14, RZ, RZ, -R14 ;  /* 0x000000ffff0e7224 */ /* 0x000fe200078e0a0e */
[----:B------:R-:W-:Y:S01]  /*e870*/  LOP3.LUT R4, R13, R28, RZ, 0xc0, !PT ;  /* 0x0000001c0d047212 */ /* 0x000fe200078ec0ff */
[----:B------:R-:W-:Y:S01]  /*e880*/  IMAD.MOV.U32 R8, RZ, RZ, R12 ;  /* 0x000000ffff087224 */ /* 0x000fe200078e000c */
[----:B------:R-:W-:Y:S01]  /*e890*/  LOP3.LUT R10, R10, R7, RZ, 0xc0, !PT ;  /* 0x000000070a0a7212 */ /* 0x000fe200078ec0ff */
[----:B------:R-:W-:Y:S02]  /*e8a0*/  IMAD.MOV R6, RZ, RZ, -R5 ;  /* 0x000000ffff067224 */ /* 0x000fe400078e0a05 */
[----:B------:R-:W-:-:S04]  /*e8b0*/  IMAD R4, R22, R5, R4 ;  /* 0x0000000516047224 */ /* 0x000fc800078e0204 */
[----:B------:R-:W-:Y:S02]  /*e8c0*/  @P0 IMAD R23, R20, R14, R3 ;  /* 0x0000000e14170224 */ /* 0x000fe400078e0203 */
[----:B0-----:R-:W-:Y:S02]  /*e8d0*/  IMAD R3, R6, R27, R15 ;  /* 0x0000001b06037224 */ /* 0x001fe400078e020f */
[----:B------:R-:W-:Y:S02]  /*e8e0*/  IMAD R7, R4, R29, R23 ;  /* 0x0000001d04077224 */ /* 0x000fe400078e0217 */
[----:B------:R-:W-:Y:S02]  /*e8f0*/  IMAD R4, R3, R21, R10 ;  /* 0x0000001503047224 */ /* 0x000fe400078e020a */
[----:B------:R-:W-:-:S03]  /*e900*/  IMAD.MOV.U32 R6, RZ, RZ, 0x1 ;  /* 0x00000001ff067424 */ /* 0x000fc600078e00ff */
[----:B------:R-:W-:Y:S02]  /*e910*/  SEL R9, R4, R7, !P0 ;  /* 0x0000000704097207 */ /* 0x000fe40004000000 */
[----:B------:R-:W-:-:S07]  /*e920*/  SEL R7, R7, R4, !P0 ;  /* 0x0000000407077207 */ /* 0x000fce0004000000 */
.L_x_253:
[----:B------:R-:W-:-:S08]  /*e930*/  NOP ;  /* 0x0000000000007918 */ /* 0x000fd00000000000 */
[----:B------:R-:W0:-:S00]  /*e940*/  USETMAXREG.DEALLOC.CTAPOOL 0x28 ;  /* 0x00000028000079c8 */ /* 0x000e0000080e0500 */
[----:B0-----:R-:W-:-:S13]  /*e950*/  ISETP.NE.AND P0, PT, R0, RZ, PT ;  /* 0x000000ff0000720c */ /* 0x001fda0003f05270 */
[----:B------:R-:W-:Y:S05]  /*e960*/  @P0 EXIT ;  /* 0x000000000000094d */ /* 0x000fea0003800000 */
[----:B------:R-:W-:Y:S01]  /*e970*/  LOP3.LUT P0, RZ, R6, 0xff, RZ, 0xc0, !PT ;  /* 0x000000ff06ff7812 */ /* 0x000fe2000780c0ff */
[----:B------:R-:W-:Y:S02]  /*e980*/  IMAD.MOV.U32 R3, RZ, RZ, 0x1 ;  /* 0x00000001ff037424 */ /* 0x000fe400078e00ff */
[----:B------:R-:W-:-:S10]  /*e990*/  IMAD.MOV.U32 R0, RZ, RZ, RZ ;  /* 0x000000ffff007224 */ /* 0x000fd400078e00ff */
[----:B------:R-:W-:Y:S05]  /*e9a0*/  @!P0 BRA `(.L_x_256) ;  /* 0x0000000c00648947 */ /* 0x000fea0003800000 */
[----:B------:R-:W0:Y:S01]  /*e9b0*/  LDC R0, c[0x0][0x28c] ;  /* 0x0000a300ff007b82 */ /* 0x000e220000000800 */
[----:B------:R-:W-:Y:S01]  /*e9c0*/  ULDC UR5, c[0x0][0x658] ;  /* 0x0001960000057ab9 */ /* 0x000fe20000000800 */
[----:B------:R-:W-:Y:S01]  /*e9d0*/  UMOV UR7, 0xffffffff ;  /* 0xffffffff00077882 */ /* 0x000fe20000000000 */
[----:B------:R-:W-:Y:S01]  /*e9e0*/  ULDC UR6, c[0x0][0xc] ;  /* 0x0000030000067ab9 */ /* 0x000fe20000000800 */
[----:B------:R-:W-:Y:S01]  /*e9f0*/  USHF.L.U32 UR9, UR7, UR5, URZ ;  /* 0x0000000507097299 */ /* 0x000fe2000800063f */
[C---:B------:R-:W-:Y:S01]  /*ea00*/  LOP3.LUT P2, RZ, R18.reuse, 0x7f, RZ, 0xc0, !PT ;  /* 0x0000007f12ff7812 */ /* 0x040fe2000784c0ff */
[----:B------:R-:W-:Y:S01]  /*ea10*/  UMOV UR8, 0x1 ;  /* 0x0000000100087882 */ /* 0x000fe20000000000 */
[----:B------:R-:W-:Y:S01]  /*ea20*/  ULDC UR7, c[0x0][0x10] ;  /* 0x0000040000077ab9 */ /* 0x000fe20000000800 */
[----:B------:R-:W-:Y:S01]  /*ea30*/  LOP3.LUT P0, RZ, R18, 0x1f, RZ, 0xc0, !PT ;  /* 0x0000001f12ff7812 */ /* 0x000fe2000780c0ff */
[----:B------:R-:W-:Y:S01]  /*ea40*/  UIMAD.WIDE.U32 UR6, UR6, UR7, URZ ;  /* 0x00000007060672a5 */ /* 0x000fe2000f8e003f */
[----:B------:R-:W-:Y:S01]  /*ea50*/  BSSY B0, `(.L_x_256) ;  /* 0x00000ce000007945 */ /* 0x000fe20003800000 */
[----:B------:R-:W-:Y:S01]  /*ea60*/  USHF.L.U32 UR5, UR8, UR5, URZ ;  /* 0x0000000508057299 */ /* 0x000fe2000800063f */
[----:B------:R-:W-:Y:S01]  /*ea70*/  IMAD.MOV.U32 R11, RZ, RZ, 0x1 ;  /* 0x00000001ff0b7424 */ /* 0x000fe200078e00ff */
[----:B------:R-:W-:Y:S01]  /*ea80*/  LOP3.LUT R18, R19, 0x2, RZ, 0xfc, !PT ;  /* 0x0000000213127812 */ /* 0x000fe200078efcff */
[----:B------:R-:W-:Y:S01]  /*ea90*/  ULDC UR8, c[0x0][0x14] ;  /* 0x0000050000087ab9 */ /* 0x000fe20000000800 */
[----:B------:R-:W-:Y:S01]  /*eaa0*/  PLOP3.LUT P0, PT, P0, P2, PT, 0x8a, 0x0 ;  /* 0x000000000000781c */ /* 0x000fe20000705172 */
[----:B------:R-:W-:-:S02]  /*eab0*/  UIMAD.WIDE.U32 UR30, UR6, UR8, URZ ;  /* 0x00000008061e72a5 */ /* 0x000fc4000f8e003f */
[----:B------:R-:W-:Y:S01]  /*eac0*/  UIMAD UR7, UR7, UR8, URZ ;  /* 0x00000008070772a4 */ /* 0x000fe2000f8e023f */
[----:B------:R-:W-:Y:S01]  /*ead0*/  ULDC UR4, c[0x0][0x600] ;  /* 0x0001800000047ab9 */ /* 0x000fe20000000800 */
[----:B------:R-:W-:Y:S02]  /*eae0*/  ULOP3.LUT UR6, URZ, UR9, URZ, 0x33, !UPT ;  /* 0x000000093f067292 */ /* 0x000fe4000f8e333f */
[----:B------:R-:W-:Y:S01]  /*eaf0*/  UIADD3 UR4, UR4, -0x1, URZ ;  /* 0xffffffff04047890 */ /* 0x000fe2000fffe03f */
[----:B0-----:R-:W-:Y:S01]  /*eb00*/  VIADD R0, R0, 0x7f ;  /* 0x0000007f00007836 */ /* 0x001fe20000000000 */
[----:B------:R-:W-:Y:S01]  /*eb10*/  UIADD3 UR7, UR31, UR7, URZ ;  /* 0x000000071f077290 */ /* 0x000fe2000fffe03f */
[----:B------:R-:W-:-:S03]  /*eb20*/  ULDC.64 UR38, c[0x0][0x198] ;  /* 0x0000660000267ab9 */ /* 0x000fc60000000a00 */
[----:B------:R-:W-:-:S04]  /*eb30*/  SHF.R.S32.HI R3, RZ, 0x1f, R0 ;  /* 0x0000001fff037819 */ /* 0x000fc80000011400 */
[----:B------:R-:W-:Y:S01]  /*eb40*/  LEA.HI R3, R3, R0, RZ, 0x7 ;  /* 0x0000000003037211 */ /* 0x000fe200078f38ff */
[----:B------:R-:W-:-:S03]  /*eb50*/  IMAD.MOV.U32 R0, RZ, RZ, RZ ;  /* 0x000000ffff007224 */ /* 0x000fc600078e00ff */
[----:B------:R-:W-:Y:S01]  /*eb60*/  SHF.R.S32.HI R13, RZ, 0x7, R3 ;  /* 0x00000007ff0d7819 */ /* 0x000fe20000011403 */
[----:B------:R-:W-:-:S04]  /*eb70*/  IMAD.MOV.U32 R3, RZ, RZ, 0x1 ;  /* 0x00000001ff037424 */ /* 0x000fc800078e00ff */
[----:B------:R-:W-:-:S07]  /*eb80*/  VIADD R10, R13, 0x1 ;  /* 0x000000010d0a7836 */ /* 0x000fce0000000000 */
.L_x_268:
[----:B------:R-:W-:-:S03]  /*eb90*/  UMOV UR8, 0xffffffff ;  /* 0xffffffff00087882 */ /* 0x000fc60000000000 */
[----:B------:R-:W-:Y:S05]  /*eba0*/  BRA.DIV UR8, `(.L_x_257) ;  /* 0x0000000e08887947 */ /* 0x000fea000b800000 */
[----:B------:R-:W-:-:S13]  /*ebb0*/  ELECT P6, URZ, PT ;  /* 0x00000000003f782f */ /* 0x000fda00038c0000 */
.L_x_277:
[----:B------:R-:W0:Y:S01]  /*ebc0*/  LDC R4, c[0x0][0x28c] ;  /* 0x0000a300ff047b82 */ /* 0x000e220000000800 */
[----:B------:R-:W-:Y:S01]  /*ebd0*/  BSSY B1, `(.L_x_258) ;  /* 0x0000043000017945 */ /* 0x000fe20003800000 */
[----:B0-----:R-:W-:-:S13]  /*ebe0*/  ISETP.LT.OR P6, PT, R4, 0x1, !P6 ;  /* 0x000000010400780c */ /* 0x001fda00077c1670 */
[----:B------:R-:W-:Y:S05]  /*ebf0*/  @P6 BRA `(.L_x_259) ;  /* 0x0000000400006947 */ /* 0x000fea0003800000 */
[----:B------:R-:W-:Y:S02]  /*ec00*/  IMAD.SHL.U32 R14, R7, 0x100, RZ ;  /* 0x00000100070e7824 */ /* 0x000fe400078e00ff */
[----:B------:R-:W-:Y:S02]  /*ec10*/  IMAD R15, R9, 0x70, RZ ;  /* 0x00000070090f7824 */ /* 0x000fe400078e02ff */
[----:B------:R-:W-:Y:S02]  /*ec20*/  IMAD.MOV.U32 R20, RZ, RZ, RZ ;  /* 0x000000ffff147224 */ /* 0x000fe400078e00ff */
[----:B------:R-:W-:Y:S02]  /*ec30*/  IMAD.MOV.U32 R4, RZ, RZ, R10 ;  /* 0x000000ffff047224 */ /* 0x000fe400078e000a */
[----:B------:R-:W-:Y:S02]  /*ec40*/  IMAD.MOV.U32 R5, RZ, RZ, R3 ;  /* 0x000000ffff057224 */ /* 0x000fe400078e0003 */
[----:B------:R-:W-:-:S07]  /*ec50*/  IMAD.MOV.U32 R6, RZ, RZ, R0 ;  /* 0x000000ffff067224 */ /* 0x000fce00078e0000 */
.L_x_263:
[----:B------:R-:W0:Y:S01]  /*ec60*/  S2R R12, SR_CgaCtaId ;  /* 0x00000000000c7919 */ /* 0x000e220000008800 */
[----:B------:R-:W-:Y:S01]  /*ec70*/  MOV R7, 0x400 ;  /* 0x0000040000077802 */ /* 0x000fe20000000f00 */
[----:B------:R-:W1:Y:S03]  /*ec80*/  @!P2 LDC R9, c[0x0][0x500] ;  /* 0x00014000ff09ab82 */ /* 0x000e660000000800 */
[----:B0-----:R-:W-:Y:S02]  /*ec90*/  LEA R21, R12, R7, 0x18 ;  /* 0x000000070c157211 */ /* 0x001fe400078ec0ff */
[----:B------:R-:W-:-:S03]  /*eca0*/  SHF.L.U32 R7, R5, 0x1f, RZ ;  /* 0x0000001f05077819 */ /* 0x000fc600000006ff */
[----:B------:R-:W-:-:S04]  /*ecb0*/  IMAD R12, R6, 0x8, R21 ;  /* 0x00000008060c7824 */ /* 0x000fc800078e0215 */
[----:B------:R-:W0:Y:S02]  /*ecc0*/  SYNCS.PHASECHK.TRANS64.TRYWAIT P1, [R12+URZ+0x10], R7 ;  /* 0x000010070c0075a7 */ /* 0x000e24000802017f */
[----:B01----:R-:W-:Y:S05]  /*ecd0*/  @!P1 BRA `(.L_x_260) ;  /* 0x0000000c005c9947 */ /* 0x003fea0003800000 */
.L_x_278:
[----:B0-----:R-:W-:Y:S01]  /*ece0*/  PRMT R7, R18, 0x9910, RZ ;  /* 0x0000991012077816 */ /* 0x001fe200000000ff */
[----:B------:R0:W-:Y:S03]  /*ecf0*/  @!P2 SYNCS.ARRIVE.TRANS64 RZ, [R12+URZ], R9 ;  /* 0x000000090cffa9a7 */ /* 0x0001e6000800003f */
[----:B------:R-:W-:-:S13]  /*ed00*/  ISETP.NE.AND P1, PT, R7, 0x2, PT ;  /* 0x000000020700780c */ /* 0x000fda0003f25270 */
[----:B0-----:R-:W-:Y:S05]  /*ed10*/  @P1 BRA `(.L_x_261) ;  /* 0x0000000000041947 */ /* 0x001fea0003800000 */
[----:B------:R-:W-:Y:S01]  /*ed20*/  BPT.TRAP 0x1 ;  /* 0x000000040000795c */ /* 0x000fe20000300000 */
.L_x_261:
[----:B------:R-:W-:Y:S05]  /*ed30*/  @P0 BRA `(.L_x_262) ;  /* 0x0000000000040947 */ /* 0x000fea0003800000 */
[----:B------:R-:W-:Y:S01]  /*ed40*/  BPT.TRAP 0x1 ;  /* 0x000000040000795c */ /* 0x000fe20000300000 */
.L_x_262:
[--C-:B------:R-:W-:Y:S01]  /*ed50*/  IMAD R7, R6, 0x10000, R21.reuse ;  /* 0x0001000006077824 */ /* 0x100fe200078e0215 */
[----:B------:R-:W-:Y:S01]  /*ed60*/  R2UR UR34, R20 ;  /* 0x00000000142272ca */ /* 0x000fe200000e0000 */
[----:B------:R-:W-:Y:S01]  /*ed70*/  IMAD R21, R6, 0x7000, R21 ;  /* 0x0000700006157824 */ /* 0x000fe200078e0215 */
[----:B------:R-:W-:Y:S01]  /*ed80*/  R2UR UR33, R12 ;  /* 0x000000000c2172ca */ /* 0x000fe200000e0000 */
[----:B------:R-:W-:Y:S01]  /*ed90*/  VIADD R4, R4, 0xffffffff ;  /* 0xffffffff04047836 */ /* 0x000fe20000000000 */
[----:B------:R-:W-:Y:S01]  /*eda0*/  R2UR UR24, R7 ;  /* 0x00000000071872ca */ /* 0x000fe200000e0000 */
[----:B------:R-:W-:Y:S01]  /*edb0*/  UIADD3 UR14, UP0, UR38, 0xf0, URZ ;  /* 0x000000f0260e7890 */ /* 0x000fe2000ff1e03f */
[----:B------:R-:W-:Y:S01]  /*edc0*/  R2UR UR8, R21 ;  /* 0x00000000150872ca */ /* 0x000fe200000e0000 */
[----:B------:R-:W-:Y:S01]  /*edd0*/  UIADD3 UR40, UP1, UR38, 0x1f0, URZ ;  /* 0x000001f026287890 */ /* 0x000fe2000ff3e03f */
[----:B------:R-:W-:Y:S01]  /*ede0*/  R2UR UR36, R8 ;  /* 0x00000000082472ca */ /* 0x000fe200000e0000 */
[----:B------:R-:W-:Y:S01]  /*edf0*/  UIADD3.X UR15, URZ, UR39, URZ, UP0, !UPT ;  /* 0x000000273f0f7290 */ /* 0x000fe200087fe43f */
[----:B------:R-:W-:Y:S01]  /*ee00*/  R2UR UR35, R14 ;  /* 0x000000000e2372ca */ /* 0x000fe200000e0000 */
[----:B------:R-:W-:Y:S01]  /*ee10*/  UIADD3.X UR41, URZ, UR39, URZ, UP1, !UPT ;  /* 0x000000273f297290 */ /* 0x000fe20008ffe43f */
[----:B------:R-:W-:Y:S01]  /*ee20*/  R2UR UR19, R15 ;  /* 0x000000000f1372ca */ /* 0x000fe200000e0000 */
[----:B------:R-:W-:Y:S01]  /*ee30*/  UIADD3 UR26, UR34, 0x40, URZ ;  /* 0x00000040221a7890 */ /* 0x000fe2000fffe03f */
[----:B------:R-:W-:Y:S01]  /*ee40*/  ISETP.GT.AND P3, PT, R4, 0x1, PT ;  /* 0x000000010400780c */ /* 0x000fe20003f64270 */
[----:B------:R-:W-:Y:S01]  /*ee50*/  VIADD R6, R6, 0x1 ;  /* 0x0000000106067836 */ /* 0x000fe20000000000 */
[----:B------:R-:W-:Y:S01]  /*ee60*/  UMOV UR22, 0x0 ;  /* 0x0000000000167882 */ /* 0x000fe20000000000 */
[----:B------:R-:W-:Y:S01]  /*ee70*/  UIADD3 UR32, UR24, 0x100, URZ ;  /* 0x0000010018207890 */ /* 0x000fe2000fffe03f */
[----:B------:R-:W-:Y:S01]  /*ee80*/  VIADD R20, R20, 0x80 ;  /* 0x0000008014147836 */ /* 0x000fe20000000000 */
[----:B------:R-:W-:Y:S01]  /*ee90*/  UIADD3 UR24, UR24, 0x8100, URZ ;  /* 0x0000810018187890 */ /* 0x000fe2000fffe03f */
[----:B------:R-:W-:Y:S01]  /*eea0*/  ISETP.NE.AND P1, PT, R6, 0x2, PT ;  /* 0x000000020600780c */ /* 0x000fe20003f25270 */
[----:B------:R-:W-:-:S02]  /*eeb0*/  UIADD3 UR16, UR8, 0x20100, URZ ;  /* 0x0002010008107890 */ /* 0x000fc4000fffe03f */
[----:B------:R-:W-:Y:S01]  /*eec0*/  UIADD3 UR8, UR8, 0x23900, URZ ;  /* 0x0002390008087890 */ /* 0x000fe2000fffe03f */
[----:B------:R-:W-:Y:S01]  /*eed0*/  SEL R12, RZ, 0x1, P1 ;  /* 0x00000001ff0c7807 */ /* 0x000fe20000800000 */
[----:B------:R-:W-:Y:S01]  /*eee0*/  UMOV UR23, 0x10000000 ;  /* 0x1000000000177882 */ /* 0x000fe20000000000 */
[----:B------:R-:W-:Y:S01]  /*eef0*/  UMOV UR25, UR33 ;  /* 0x0000002100197c82 */ /* 0x000fe20008000000 */
[----:B------:R-:W-:Y:S01]  /*ef00*/  UMOV UR28, UR36 ;  /* 0x00000024001c7c82 */ /* 0x000fe20008000000 */
[----:B------:R-:W-:Y:S01]  /*ef10*/  UMOV UR27, UR35 ;  /* 0x00000023001b7c82 */ /* 0x000fe20008000000 */
[----:B------:R-:W-:Y:S01]  /*ef20*/  UMOV UR17, UR33 ;  /* 0x0000002100117c82 */ /* 0x000fe20008000000 */
[----:B------:R-:W-:Y:S01]  /*ef30*/  UMOV UR18, UR34 ;  /* 0x0000002200127c82 */ /* 0x000fe20008000000 */
[----:B------:R-:W-:Y:S01]  /*ef40*/  UMOV UR20, UR36 ;  /* 0x0000002400147c82 */ /* 0x000fe20008000000 */
[----:B------:R0:W-:Y:S01]  /*ef50*/  UTMALDG.3D [UR32], [UR14], desc[UR22] ;  /* 0x000016200e0075b4 */ /* 0x0001e20008011000 */
[----:B------:R-:W-:Y:S01]  /*ef60*/  UMOV UR9, UR33 ;  /* 0x0000002100097c82 */ /* 0x000fe20008000000 */
[----:B------:R-:W-:Y:S01]  /*ef70*/  UMOV UR11, UR19 ;  /* 0x00000013000b7c82 */ /* 0x000fe20008000000 */
[----:B------:R-:W-:Y:S01]  /*ef80*/  UMOV UR12, UR36 ;  /* 0x00000024000c7c82 */ /* 0x000fe20008000000 */
[----:B------:R-:W-:Y:S01]  /*ef90*/  UMOV UR10, UR26 ;  /* 0x0000001a000a7c82 */ /* 0x000fe20008000000 */
[----:B------:R-:W-:-:S02]  /*efa0*/  LOP3.LUT R5, R5, R12, RZ, 0x3c, !PT ;  /* 0x0000000c05057212 */ /* 0x000fc400078e3cff */
[----:B------:R-:W-:Y:S01]  /*efb0*/  SEL R6, R6, RZ, P1 ;  /* 0x000000ff06067207 */ /* 0x000fe20000800000 */
[----:B------:R0:W-:Y:S01]  /*efc0*/  UTMALDG.3D [UR24], [UR14], desc[UR22] ;  /* 0x000016180e0075b4 */ /* 0x0001e20008011000 */
[----:B------:R0:W-:Y:S01]  /*efd0*/  UTMALDG.3D [UR16], [UR40], desc[UR22] ;  /* 0x00001610280075b4 */ /* 0x0001e20008011000 */
[----:B------:R0:W-:Y:S02]  /*efe0*/  UTMALDG.3D [UR8], [UR40], desc[UR22] ;  /* 0x00001608280075b4 */ /* 0x0001e40008011000 */
[----:B0-----:R-:W-:Y:S05]  /*eff0*/  @P3 BRA `(.L_x_263) ;  /* 0xfffffffc00183947 */ /* 0x001fea000383ffff */
.L_x_259:
[----:B------:R-:W-:Y:S05]  /*f000*/  BSYNC B1 ;  /* 0x0000000000017941 */ /* 0x000fea0003800000 */
.L_x_258:
[----:B------:R-:W-:Y:S01]  /*f010*/  LOP3.LUT P3, RZ, R11, 0xff, RZ, 0xc0, !PT ;  /* 0x000000ff0bff7812 */ /* 0x000fe2000786c0ff */
[----:B------:R-:W-:Y:S01]  /*f020*/  IMAD.IADD R0, R13, 0x1, R0 ;  /* 0x000000010d007824 */ /* 0x000fe200078e0200 */
[----:B------:R-:W-:Y:S01]  /*f030*/  IADD3 R16, P4, R16, UR30, RZ ;  /* 0x0000001e10107c10 */ /* 0x000fe2000ff9e0ff */
[----:B------:R-:W-:Y:S01]  /*f040*/  ULDC.64 UR8, c[0x0][0x650] ;  /* 0x0001940000087ab9 */ /* 0x000fe20000000a00 */
[----:B------:R-:W-:Y:S01]  /*f050*/  BSSY B1, `(.L_x_264) ;  /* 0x000006b000017945 */ /* 0x000fe20003800000 */
[----:B------:R-:W-:Y:S01]  /*f060*/  IMAD.MOV.U32 R7, RZ, RZ, -0x1 ;  /* 0xffffffffff077424 */ /* 0x000fe200078e00ff */
[----:B------:R-:W-:Y:S01]  /*f070*/  SHF.R.U32.HI R4, RZ, 0x1, R0 ;  /* 0x00000001ff047819 */ /* 0x000fe20000011600 */
[----:B------:R-:W-:Y:S01]  /*f080*/  IMAD.MOV.U32 R9, RZ, RZ, -0x1 ;  /* 0xffffffffff097424 */ /* 0x000fe200078e00ff */
[----:B------:R-:W-:Y:S01]  /*f090*/  ISETP.GT.U32.AND P1, PT, R0, 0x1, PT ;  /* 0x000000010000780c */ /* 0x000fe20003f24070 */
[----:B------:R-:W-:Y:S01]  /*f0a0*/  IMAD.MOV.U32 R8, RZ, RZ, -0x1 ;  /* 0xffffffffff087424 */ /* 0x000fe200078e00ff */
[----:B------:R-:W-:-:S02]  /*f0b0*/  LOP3.LUT R4, R4, 0x1, RZ, 0xc0, !PT ;  /* 0x0000000104047812 */ /* 0x000fc400078ec0ff */
[----:B------:R-:W-:Y:S01]  /*f0c0*/  ISETP.LT.U32.AND P1, PT, R13, 0x2, P1 ;  /* 0x000000020d00780c */ /* 0x000fe20000f21070 */
[----:B------:R-:W0:Y:S01]  /*f0d0*/  @P3 S2R R6, SR_CgaCtaId ;  /* 0x0000000000063919 */ /* 0x000e220000008800 */
[----:B------:R-:W-:Y:S02]  /*f0e0*/  @P3 MOV R5, 0x400 ;  /* 0x0000040000053802 */ /* 0x000fe40000000f00 */
[----:B------:R-:W-:Y:S02]  /*f0f0*/  IADD3.X R17, R17, UR7, RZ, P4, !PT ;  /* 0x0000000711117c10 */ /* 0x000fe4000a7fe4ff */
[----:B------:R-:W-:Y:S02]  /*f100*/  ISETP.GE.U32.AND P4, PT, R16, UR8, PT ;  /* 0x0000000810007c0c */ /* 0x000fe4000bf86070 */
[----:B------:R-:W-:Y:S02]  /*f110*/  LOP3.LUT R0, R0, 0x1, RZ, 0xc0, !PT ;  /* 0x0000000100007812 */ /* 0x000fe400078ec0ff */
[----:B------:R-:W-:-:S02]  /*f120*/  PRMT R11, RZ, 0x7610, R11 ;  /* 0x00007610ff0b7816 */ /* 0x000fc4000000000b */
[----:B0-----:R-:W-:-:S04]  /*f130*/  @P3 LEA R5, R6, R5, 0x18 ;  /* 0x0000000506053211 */ /* 0x001fc800078ec0ff */
[----:B------:R0:W-:Y:S01]  /*f140*/  @P3 SYNCS.ARRIVE.TRANS64.A1T0 RZ, [R5+URZ+0x38], RZ ;  /* 0x000038ff05ff39a7 */ /* 0x0001e2000810003f */
[----:B------:R-:W-:Y:S02]  /*f150*/  ISETP.NE.U32.AND P3, PT, R4, 0x1, PT ;  /* 0x000000010400780c */ /* 0x000fe40003f65070 */
[----:B------:R-:W-:Y:S02]  /*f160*/  SEL R4, RZ, 0x1, !P1 ;  /* 0x00000001ff047807 */ /* 0x000fe40004800000 */
[----:B------:R-:W-:Y:S02]  /*f170*/  ISETP.GE.U32.AND.EX P1, PT, R17, UR9, PT, P4 ;  /* 0x0000000911007c0c */ /* 0x000fe4000bf26140 */
[----:B------:R-:W-:-:S04]  /*f180*/  ISETP.GT.U32.AND P3, PT, R13, 0x1, !P3 ;  /* 0x000000010d00780c */ /* 0x000fc80005f64070 */
[----:B0-----:R-:W-:-:S04]  /*f190*/  SEL R5, RZ, 0x1, !P3 ;  /* 0x00000001ff057807 */ /* 0x001fc80005800000 */
[--C-:B------:R-:W-:Y:S02]  /*f1a0*/  LOP3.LUT R3, R5, R3, R4.reuse, 0x96, !PT ;  /* 0x0000000305037212 */ /* 0x100fe400078e9604 */
[----:B------:R-:W-:Y:S01]  /*f1b0*/  PRMT R4, RZ, 0x7610, R4 ;  /* 0x00007610ff047816 */ /* 0x000fe20000000004 */
[----:B------:R-:W-:Y:S06]  /*f1c0*/  @P1 BRA `(.L_x_265) ;  /* 0x00000004004c1947 */ /* 0x000fec0003800000 */
[----:B------:R-:W-:Y:S01]  /*f1d0*/  ULDC.64 UR8, c[0x0][0x628] ;  /* 0x00018a0000087ab9 */ /* 0x000fe20000000a00 */
[----:B------:R-:W0:Y:S01]  /*f1e0*/  S2R R14, SR_CTAID.X ;  /* 0x00000000000e7919 */ /* 0x000e220000002500 */
[----:B------:R-:W-:Y:S01]  /*f1f0*/  ISETP.NE.U32.AND P1, PT, RZ, UR8, PT ;  /* 0x00000008ff007c0c */ /* 0x000fe2000bf25070 */
[----:B------:R-:W-:Y:S01]  /*f200*/  ULDC UR11, c[0x0][0x630] ;  /* 0x00018c00000b7ab9 */ /* 0x000fe20000000800 */
[----:B------:R-:W-:Y:S01]  /*f210*/  IMAD.MOV.U32 R4, RZ, RZ, R16 ;  /* 0x000000ffff047224 */ /* 0x000fe200078e0010 */
[----:B------:R-:W1:Y:S01]  /*f220*/  S2R R12, SR_CTAID.Y ;  /* 0x00000000000c7919 */ /* 0x000e620000002600 */
[----:B------:R-:W-:Y:S01]  /*f230*/  ISETP.NE.AND.EX P1, PT, RZ, UR9, PT, P1 ;  /* 0x00000009ff007c0c */ /* 0x000fe2000bf25310 */
[----:B------:R-:W-:-:S12]  /*f240*/  IMAD.MOV.U32 R5, RZ, RZ, R17 ;  /* 0x000000ffff057224 */ /* 0x000fd800078e0011 */
[----:B------:R-:W-:Y:S05]  /*f250*/  @!P1 BRA `(.L_x_266) ;  /* 0x0000000000289947 */ /* 0x000fea0003800000 */
[----:B------:R-:W-:Y:S02]  /*f260*/  ULDC UR10, c[0x0][0x634] ;  /* 0x00018d00000a7ab9 */ /* 0x000fe40000000800 */
[----:B------:R-:W-:-:S05]  /*f270*/  IADD3 R9, P1, R16, UR10, RZ ;  /* 0x0000000a10097c10 */ /* 0x000fca000ff3e0ff */
[----:B------:R-:W-:-:S04]  /*f280*/  IMAD.X R15, RZ, RZ, R17, P1 ;  /* 0x000000ffff0f7224 */ /* 0x000fc800008e0611 */
[----:B------:R-:W-:-:S04]  /*f290*/  IMAD.WIDE.U32 R6, R15, UR8, RZ ;  /* 0x000000080f067c25 */ /* 0x000fc8000f8e00ff */
[----:B------:R-:W-:-:S04]  /*f2a0*/  IMAD.WIDE.U32 R6, P1, R9, UR9, R6 ;  /* 0x0000000909067c25 */ /* 0x000fc8000f820006 */
[----:B------:R-:W-:-:S04]  /*f2b0*/  IMAD.WIDE.U32 R8, R9, UR8, RZ ;  /* 0x0000000809087c25 */ /* 0x000fc8000f8e00ff */
[----:B------:R-:W-:Y:S01]  /*f2c0*/  IMAD.X R5, RZ, RZ, RZ, P1 ;  /* 0x000000ffff057224 */ /* 0x000fe200008e06ff */
[----:B------:R-:W-:Y:S01]  /*f2d0*/  IADD3 RZ, P1, R9, R6, RZ ;  /* 0x0000000609ff7210 */ /* 0x000fe20007f3e0ff */
[----:B------:R-:W-:-:S04]  /*f2e0*/  IMAD.MOV.U32 R4, RZ, RZ, R7 ;  /* 0x000000ffff047224 */ /* 0x000fc800078e0007 */
[----:B------:R-:W-:-:S08]  /*f2f0*/  IMAD.WIDE.U32.X R4, R15, UR9, R4, P1 ;  /* 0x000000090f047c25 */ /* 0x000fd000088e0404 */
.L_x_266:
[--C-:B------:R-:W-:Y:S01]  /*f300*/  SHF.R.U64 R8, R4, UR11, R5.reuse ;  /* 0x0000000b04087c19 */ /* 0x100fe20008001205 */
[----:B------:R-:W-:Y:S01]  /*f310*/  ULDC.64 UR8, c[0x0][0x620] ;  /* 0x0001880000087ab9 */ /* 0x000fe20000000a00 */
[----:B------:R-:W-:Y:S01]  /*f320*/  SHF.R.U32.HI R4, RZ, UR11, R5 ;  /* 0x0000000bff047c19 */ /* 0x000fe20008011605 */
[----:B------:R-:W2:Y:S01]  /*f330*/  LDC R25, c[0x0][0x144] ;  /* 0x00005100ff197b82 */ /* 0x000ea20000000800 */
[----:B------:R-:W-:Y:S01]  /*f340*/  IADD3 R7, P1, RZ, -R8, RZ ;  /* 0x80000008ff077210 */ /* 0x000fe20007f3e0ff */
[----:B------:R-:W-:Y:S01]  /*f350*/  ULDC.64 UR12, c[0x0][0x640] ;  /* 0x00019000000c7ab9 */ /* 0x000fe20000000a00 */
[----:B0-----:R-:W-:Y:S01]  /*f360*/  I2FP.F32.U32 R9, R14 ;  /* 0x0000000e00097245 */ /* 0x001fe20000201000 */
[----:B------:R-:W-:Y:S02]  /*f370*/  ULDC UR10, c[0x0][0x608] ;  /* 0x00018200000a7ab9 */ /* 0x000fe40000000800 */
[----:B------:R-:W-:Y:S01]  /*f380*/  IMAD.X R4, RZ, RZ, ~R4, P1 ;  /* 0x000000ffff047224 */ /* 0x000fe200008e0e04 */
[----:B------:R-:W-:Y:S01]  /*f390*/  ISETP.NE.U32.AND P1, PT, RZ, UR12, PT ;  /* 0x0000000cff007c0c */ /* 0x000fe2000bf25070 */
[----:B------:R-:W0:Y:S02]  /*f3a0*/  LDC R21, c[0x0][0x148] ;  /* 0x00005200ff157b82 */ /* 0x000e240000000800 */
[----:B------:R-:W-:Y:S01]  /*f3b0*/  IMAD R6, R4, UR8, RZ ;  /* 0x0000000804067c24 */ /* 0x000fe2000f8e02ff */
[----:B------:R-:W-:Y:S01]  /*f3c0*/  ISETP.NE.AND.EX P1, PT, RZ, UR13, PT, P1 ;  /* 0x0000000dff007c0c */ /* 0x000fe2000bf25310 */
[----:B------:R-:W-:Y:S01]  /*f3d0*/  IMAD.WIDE.U32 R4, R7, UR8, R16 ;  /* 0x0000000807047c25 */ /* 0x000fe2000f8e0010 */
[----:B------:R-:W-:-:S03]  /*f3e0*/  ULDC UR8, c[0x0][0x150] ;  /* 0x0000540000087ab9 */ /* 0x000fc60000000800 */
[----:B------:R-:W-:Y:S02]  /*f3f0*/  IMAD R7, R7, UR9, R6 ;  /* 0x0000000907077c24 */ /* 0x000fe4000f8e0206 */
[----:B------:R-:W-:Y:S01]  /*f400*/  FMUL R6, R9, UR8 ;  /* 0x0000000809067c20 */ /* 0x000fe20008400000 */
[----:B------:R-:W-:Y:S01]  /*f410*/  ULDC UR8, c[0x0][0x618] ;  /* 0x0001860000087ab9 */ /* 0x000fe20000000800 */
[----:B------:R-:W-:Y:S01]  /*f420*/  ULDC UR9, c[0x0][0x154] ;  /* 0x0000550000097ab9 */ /* 0x000fe20000000800 */
[----:B------:R-:W-:-:S03]  /*f430*/  IMAD.IADD R5, R5, 0x1, R7 ;  /* 0x0000000105057824 */ /* 0x000fc600078e0207 */
[----:B------:R-:W3:Y:S02]  /*f440*/  F2I.U32.TRUNC.NTZ R6, R6 ;  /* 0x0000000600067305 */ /* 0x000ee4000020f000 */
[----:B------:R-:W-:Y:S02]  /*f450*/  SHF.R.U64 R9, R4, UR8, R5 ;  /* 0x0000000804097c19 */ /* 0x000fe40008001205 */
[----:B-1----:R-:W-:-:S05]  /*f460*/  I2FP.F32.U32 R4, R12 ;  /* 0x0000000c00047245 */ /* 0x002fca0000201000 */
[----:B------:R-:W-:Y:S01]  /*f470*/  FMUL R22, R4, UR9 ;  /* 0x0000000904167c20 */ /* 0x000fe20008400000 */
[----:B------:R-:W-:Y:S01]  /*f480*/  SHF.R.U32.HI R4, RZ, UR8, R5 ;  /* 0x00000008ff047c19 */ /* 0x000fe20008011605 */
[----:B------:R-:W-:-:S03]  /*f490*/  ULDC UR8, c[0x0][0x658] ;  /* 0x0001960000087ab9 */ /* 0x000fc60000000800 */
[--C-:B------:R-:W-:Y:S01]  /*f4a0*/  SHF.R.U64 R20, R9, UR10, R4.reuse ;  /* 0x0000000a09147c19 */ /* 0x100fe20008001204 */
[----:B------:R-:W1:Y:S01]  /*f4b0*/  F2I.U32.TRUNC.NTZ R22, R22 ;  /* 0x0000001600167305 */ /* 0x000e62000020f000 */
[----:B------:R-:W-:Y:S01]  /*f4c0*/  SHF.R.U32.HI R5, RZ, UR10, R4 ;  /* 0x0000000aff057c19 */ /* 0x000fe20008011604 */
[----:B---3--:R-:W-:-:S03]  /*f4d0*/  IMAD.MOV R6, RZ, RZ, -R6 ;  /* 0x000000ffff067224 */ /* 0x008fc600078e0a06 */
[--C-:B------:R-:W-:Y:S01]  /*f4e0*/  SHF.R.U64 R15, R20, UR8, R5.reuse ;  /* 0x00000008140f7c19 */ /* 0x100fe20008001205 */
[----:B--2---:R-:W-:Y:S01]  /*f4f0*/  IMAD R14, R25, R6, R14 ;  /* 0x00000006190e7224 */ /* 0x004fe200078e020e */
[----:B------:R-:W-:-:S03]  /*f500*/  SHF.R.U32.HI R23, RZ, UR8, R5 ;  /* 0x00000008ff177c19 */ /* 0x000fc60008011605 */
[----:B------:R-:W-:Y:S02]  /*f510*/  IMAD.MOV.U32 R4, RZ, RZ, R15 ;  /* 0x000000ffff047224 */ /* 0x000fe400078e000f */
[----:B------:R-:W-:Y:S01]  /*f520*/  IMAD.MOV.U32 R5, RZ, RZ, R23 ;  /* 0x000000ffff057224 */ /* 0x000fe200078e0017 */
[----:B-1----:R-:W-:Y:S06]  /*f530*/  @!P1 BRA `(.L_x_267) ;  /* 0x0000000000289947 */ /* 0x002fec0003800000 */
[----:B------:R-:W-:Y:S02]  /*f540*/  ULDC UR8, c[0x0][0x64c] ;  /* 0x0001930000087ab9 */ /* 0x000fe40000000800 */
[----:B------:R-:W-:-:S05]  /*f550*/  IADD3 R5, P1, R15, UR8, RZ ;  /* 0x000000080f057c10 */ /* 0x000fca000ff3e0ff */
[----:B------:R-:W-:-:S04]  /*f560*/  IMAD.X R23, RZ, RZ, R23, P1 ;  /* 0x000000ffff177224 */ /* 0x000fc800008e0617 */
[----:B------:R-:W-:-:S04]  /*f570*/  IMAD.WIDE.U32 R6, R23, UR12, RZ ;  /* 0x0000000c17067c25 */ /* 0x000fc8000f8e00ff */
[----:B------:R-:W-:-:S04]  /*f580*/  IMAD.WIDE.U32 R6, P1, R5, UR13, R6 ;  /* 0x0000000d05067c25 */ /* 0x000fc8000f820006 */
[----:B------:R-:W-:-:S04]  /*f590*/  IMAD.WIDE.U32 R4, R5, UR12, RZ ;  /* 0x0000000c05047c25 */ /* 0x000fc8000f8e00ff */
[----:B------:R-:W-:Y:S01]  /*f5a0*/  IMAD.MOV.U32 R4, RZ, RZ, R7 ;  /* 0x000000ffff047224 */ /* 0x000fe200078e0007 */
[----:B------:R-:W-:Y:S01]  /*f5b0*/  IADD3 RZ, P3, R5, R6, RZ ;  /* 0x0000000605ff7210 */ /* 0x000fe20007f7e0ff */
[----:B------:R-:W-:-:S04]  /*f5c0*/  IMAD.X R5, RZ, RZ, RZ, P1 ;  /* 0x000000ffff057224 */ /* 0x000fc800008e06ff */
[----:B------:R-:W-:-:S08]  /*f5d0*/  IMAD.WIDE.U32.X R4, R23, UR13, R4, P3 ;  /* 0x0000000d17047c25 */ /* 0x000fd000098e0404 */
.L_x_267:
[----:B------:R-:W-:Y:S01]  /*f5e0*/  ISETP.NE.AND P1, PT, R2, 0x1, PT ;  /* 0x000000010200780c */ /* 0x000fe20003f25270 */
[----:B------:R-:W-:Y:S01]  /*f5f0*/  ULDC UR8, c[0x0][0x648] ;  /* 0x0001920000087ab9 */ /* 0x000fe20000000800 */
[----:B------:R-:W-:Y:S01]  /*f600*/  LOP3.LUT R20, R20, UR6, RZ, 0xc0, !PT ;  /* 0x0000000614147c12 */ /* 0x000fe2000f8ec0ff */
[----:B------:R-:W-:Y:S01]  /*f610*/  IMAD.MOV R22, RZ, RZ, -R22 ;  /* 0x000000ffff167224 */ /* 0x000fe200078e0a16 */
[----:B------:R-:W-:Y:S01]  /*f620*/  SHF.R.U64 R5, R4, UR8, R5 ;  /* 0x0000000804057c19 */ /* 0x000fe20008001205 */
[----:B------:R-:W-:Y:S01]  /*f630*/  ULDC UR8, c[0x0][0x638] ;  /* 0x00018e0000087ab9 */ /* 0x000fe20000000800 */
[----:B------:R-:W-:Y:S01]  /*f640*/  LOP3.LUT R6, R9, UR4, RZ, 0xc0, !PT ;  /* 0x0000000409067c12 */ /* 0x000fe2000f8ec0ff */
[----:B------:R-:W-:Y:S02]  /*f650*/  ULDC UR9, c[0x0][0x610] ;  /* 0x0001840000097ab9 */ /* 0x000fe40000000800 */
[----:B------:R-:W-:Y:S02]  /*f660*/  IMAD.MOV R4, RZ, RZ, -R5 ;  /* 0x000000ffff047224 */ /* 0x000fe400078e0a05 */
[----:B------:R-:W-:-:S02]  /*f670*/  IMAD R5, R5, UR5, R20 ;  /* 0x0000000505057c24 */ /* 0x000fc4000f8e0214 */
[----:B0-----:R-:W-:Y:S02]  /*f680*/  @P1 IMAD R14, R21, R22, R12 ;  /* 0x00000016150e1224 */ /* 0x001fe400078e020c */
[----:B------:R-:W-:Y:S01]  /*f690*/  IMAD R15, R4, UR8, R15 ;  /* 0x00000008040f7c24 */ /* 0x000fe2000f8e020f */
[----:B------:R-:W-:Y:S01]  /*f6a0*/  ULDC UR8, c[0x0][0x600] ;  /* 0x0001800000087ab9 */ /* 0x000fe20000000800 */
[----:B------:R-:W-:Y:S02]  /*f6b0*/  IMAD R14, R5, UR9, R14 ;  /* 0x00000009050e7c24 */ /* 0x000fe4000f8e020e */
[----:B------:R-:W-:Y:S02]  /*f6c0*/  IMAD R15, R15, UR8, R6 ;  /* 0x000000080f0f7c24 */ /* 0x000fe4000f8e0206 */
[----:B------:R-:W-:-:S03]  /*f6d0*/  IMAD.MOV.U32 R4, RZ, RZ, 0x1 ;  /* 0x00000001ff047424 */ /* 0x000fc600078e00ff */
[----:B------:R-:W-:Y:S02]  /*f6e0*/  SEL R9, R15, R14, !P1 ;  /* 0x0000000e0f097207 */ /* 0x000fe40004800000 */
[----:B------:R-:W-:-:S07]  /*f6f0*/  SEL R7, R14, R15, !P1 ;  /* 0x0000000f0e077207 */ /* 0x000fce0004800000 */
.L_x_265:
[----:B------:R-:W-:Y:S05]  /*f700*/  BSYNC B1 ;  /* 0x0000000000017941 */ /* 0x000fea0003800000 */
.L_x_264:
[----:B------:R-:W-:-:S13]  /*f710*/  LOP3.LUT P1, RZ, R4, 0xff, RZ, 0xc0, !PT ;  /* 0x000000ff04ff7812 */ /* 0x000fda000782c0ff */
[----:B------:R-:W-:Y:S05]  /*f720*/  @P1 BRA `(.L_x_268) ;  /* 0xfffffff400181947 */ /* 0x000fea000383ffff */
[----:B------:R-:W-:Y:S05]  /*f730*/  BSYNC B0 ;  /* 0x0000000000007941 */ /* 0x000fea0003800000 */
.L_x_256:
[----:B------:R-:W-:-:S03]  /*f740*/  UMOV UR8, 0xffffffff ;  /* 0xffffffff00087882 */ /* 0x000fc60000000000 */
[----:B------:R-:W-:Y:S05]  /*f750*/  BRA.DIV UR8, `(.L_x_269) ;  /* 0x0000000208d07947 */ /* 0x000fea000b800000 */
[----:B------:R-:W-:-:S13]  /*f760*/  ELECT P6, URZ, PT ;  /* 0x00000000003f782f */ /* 0x000fda00038c0000 */
.L_x_281:
[----:B------:R-:W-:Y:S04]  /*f770*/  BSSY B0, `(.L_x_270) ;  /* 0x0000019000007945 */ /* 0x000fe80003800000 */
[----:B------:R-:W-:Y:S05]  /*f780*/  @!P6 BRA `(.L_x_271) ;  /* 0x00000000005ce947 */ /* 0x000fea0003800000 */
[----:B------:R-:W-:-:S04]  /*f790*/  LOP3.LUT R19, R19, 0x2, RZ, 0xfc, !PT ;  /* 0x0000000213137812 */ /* 0x000fc800078efcff */
[----:B------:R-:W-:-:S13]  /*f7a0*/  ISETP.NE.AND P0, PT, R19, 0x3, PT ;  /* 0x000000031300780c */ /* 0x000fda0003f05270 */
[----:B------:R-:W-:Y:S05]  /*f7b0*/  @!P0 BRA `(.L_x_272) ;  /* 0x0000000000048947 */ /* 0x000fea0003800000 */
[----:B------:R-:W-:Y:S01]  /*f7c0*/  BPT.TRAP 0x1 ;  /* 0x000000040000795c */ /* 0x000fe20000300000 */
.L_x_272:
[----:B------:R-:W0:Y:S01]  /*f7d0*/  S2R R5, SR_CgaCtaId ;  /* 0x0000000000057919 */ /* 0x000e220000008800 */
[----:B------:R-:W-:Y:S02]  /*f7e0*/  MOV R2, 0x400 ;  /* 0x0000040000027802 */ /* 0x000fe40000000f00 */
[----:B------:R-:W-:Y:S02]  /*f7f0*/  SHF.L.U32 R4, R3, 0x1f, RZ ;  /* 0x0000001f03047819 */ /* 0x000fe400000006ff */
[----:B0-----:R-:W-:-:S05]  /*f800*/  LEA R5, R5, R2, 0x18 ;  /* 0x0000000205057211 */ /* 0x001fca00078ec0ff */
[----:B------:R-:W-:-:S04]  /*f810*/  VIADD R5, R5, 0x10 ;  /* 0x0000001005057836 */ /* 0x000fc80000000000 */
[C---:B------:R-:W-:Y:S02]  /*f820*/  IMAD R7, R0.reuse, 0x8, R5 ;  /* 0x0000000800077824 */ /* 0x040fe400078e0205 */
[----:B------:R-:W-:Y:S02]  /*f830*/  VIADD R0, R0, 0x1 ;  /* 0x0000000100007836 */ /* 0x000fe40000000000 */
[----:B------:R-:W0:Y:S03]  /*f840*/  SYNCS.PHASECHK.TRANS64.TRYWAIT P0, [R7+URZ], R4 ;  /* 0x00000004070075a7 */ /* 0x000e26000800017f */
[----:B------:R-:W-:-:S04]  /*f850*/  ISETP.NE.AND P1, PT, R0, 0x2, PT ;  /* 0x000000020000780c */ /* 0x000fc80003f25270 */
[----:B------:R-:W-:Y:S02]  /*f860*/  SEL R2, RZ, 0x1, P1 ;  /* 0x00000001ff027807 */ /* 0x000fe40000800000 */
[----:B------:R-:W-:Y:S02]  /*f870*/  SEL R0, R0, RZ, P1 ;  /* 0x000000ff00007207 */ /* 0x000fe40000800000 */
[----:B------:R-:W-:Y:S01]  /*f880*/  LOP3.LUT R2, R3, R2, RZ, 0x3c, !PT ;  /* 0x0000000203027212 */ /* 0x000fe200078e3cff */
[----:B0-----:R-:W-:Y:S06]  /*f890*/  @!P0 BRA `(.L_x_273) ;  /* 0x0000000000a08947 */ /* 0x001fec0003800000 */
.L_x_282:
[----:B------:R-:W-:Y:S01]  /*f8a0*/  IMAD R5, R0, 0x8, R5 ;  /* 0x0000000800057824 */ /* 0x000fe200078e0205 */
[----:B------:R-:W-:-:S07]  /*f8b0*/  SHF.L.U32 R0, R2, 0x1f, RZ ;  /* 0x0000001f02007819 */ /* 0x000fce00000006ff */
.L_x_274:
[----:B-1----:R1:W2:Y:S02]  /*f8c0*/  SYNCS.PHASECHK.TRANS64.TRYWAIT P0, [R5+URZ], R0 ;  /* 0x00000000050075a7 */ /* 0x0022a4000800017f */
[----:B--2---:R-:W-:Y:S05]  /*f8d0*/  @!P0 NANOSLEEP.SYNCS 0x989680 ;  /* 0x009896800000895d */ /* 0x004fea0003900000 */
[----:B------:R-:W2:Y:S02]  /*f8e0*/  @!P0 SYNCS.PHASECHK.TRANS64 P0, [R5+URZ], R0 ;  /* 0x00000000050085a7 */ /* 0x000ea4000800007f */
[----:B--2---:R-:W-:Y:S05]  /*f8f0*/  @!P0 BRA `(.L_x_274) ;  /* 0xfffffffc00f08947 */ /* 0x004fea000383ffff */
.L_x_271:
[----:B------:R-:W-:Y:S05]  /*f900*/  BSYNC B0 ;  /* 0x0000000000007941 */ /* 0x000fea0003800000 */
.L_x_270:
[----:B------:R-:W-:Y:S05]  /*f910*/  EXIT ;  /* 0x000000000000794d */ /* 0x000fea0003800000 */
.L_x_17:
[----:B---3--:R3:W4:Y:S02]  /*f920*/  SYNCS.PHASECHK.TRANS64.TRYWAIT P1, [R3+URZ], R0 ;  /* 0x00000000030075a7 */ /* 0x008724000802017f */
[----:B----4-:R-:W-:Y:S05]  /*f930*/  @!P1 NANOSLEEP.SYNCS 0x989680 ;  /* 0x009896800000995d */ /* 0x010fea0003900000 */
[----:B------:R-:W4:Y:S02]  /*f940*/  @!P1 SYNCS.PHASECHK.TRANS64 P1, [R3+URZ], R0 ;  /* 0x00000000030095a7 */ /* 0x000f24000802007f */
[----:B----4-:R-:W-:Y:S05]  /*f950*/  @!P1 BRA `(.L_x_17) ;  /* 0xfffffffc00f09947 */ /* 0x010fea000383ffff */
[----:B------:R-:W-:Y:S05]  /*f960*/  BRA `(.L_x_16) ;  /* 0xffffff1800187947 */ /* 0x000fea000383ffff */
.L_x_22:
[----:B-1----:R-:W-:-:S04]  /*f970*/  IMAD.U32 R5, RZ, RZ, UR8 ;  /* 0x00000008ff057e24 */ /* 0x002fc8000f8e00ff */
[----:B------:R1:W2:Y:S03]  /*f980*/  SYNCS.PHASECHK.TRANS64.TRYWAIT P1, [R5+URZ], R4 ;  /* 0x00000004050075a7 */ /* 0x0002a6000802017f */
[----:B--2---:R-:W-:Y:S05]  /*f990*/  @!P1 NANOSLEEP.SYNCS 0x989680 ;  /* 0x009896800000995d */ /* 0x004fea0003900000 */
[----:B------:R-:W2:Y:S02]  /*f9a0*/  @!P1 SYNCS.PHASECHK.TRANS64 P1, [R5+URZ], R4 ;  /* 0x00000004050095a7 */ /* 0x000ea4000802007f */
[----:B--2---:R-:W-:Y:S05]  /*f9b0*/  @!P1 BRA `(.L_x_22) ;  /* 0xfffffffc00ec9947 */ /* 0x004fea000383ffff */
[----:B------:R-:W-:Y:S05]  /*f9c0*/  BRA `(.L_x_21) ;  /* 0xffffff44004c7947 */ /* 0x000fea000383ffff */
.L_x_257:
[----:B------:R-:W-:Y:S01]  /*f9d0*/  BSSY B1, `(.L_x_275) ;  /* 0x0000006000017945 */ /* 0x000fe20003800000 */
[----:B------:R-:W-:-:S07]  /*f9e0*/  IMAD.MOV.U32 R15, RZ, RZ, -0x1 ;  /* 0xffffffffff0f7424 */ /* 0x000fce00078e00ff */
[----:B------:R-:W-:Y:S05]  /*f9f0*/  WARPSYNC.COLLECTIVE R15, `(.L_x_276) ;  /* 0x000000000f0c7348 */ /* 0x000fea0003c00000 */
[----:B------:R-:W-:Y:S02]  /*fa00*/  ELECT P6, UR62, PT ;  /* 0x00000000003e782f */ /* 0x000fe400038c0000 */
[----:B------:R-:W-:Y:S01]  /*fa10*/  MOV R14, UR62 ;  /* 0x0000003e000e7c02 */ /* 0x000fe20008000f00 */
[----:B------:R-:W-:Y:S10]  /*fa20*/  ENDCOLLECTIVE ;  /* 0x000000000000791b */ /* 0x000ff40003800000 */
.L_x_276:
[----:B------:R-:W-:Y:S05]  /*fa30*/  BSYNC B1 ;  /* 0x0000000000017941 */ /* 0x000fea0003800000 */
.L_x_275:
[----:B------:R-:W-:Y:S05]  /*fa40*/  BRA `(.L_x_277) ;  /* 0xfffffff0005c7947 */ /* 0x000fea000383ffff */
.L_x_260:
[----:B0-----:R0:W1:Y:S02]  /*fa50*/  SYNCS.PHASECHK.TRANS64.TRYWAIT P1, [R12+URZ+0x10], R7 ;  /* 0x000010070c0075a7 */ /* 0x001064000802017f */
[----:B-1----:R-:W-:Y:S05]  /*fa60*/  @!P1 NANOSLEEP.SYNCS 0x989680 ;  /* 0x009896800000995d */ /* 0x002fea0003900000 */
[----:B------:R-:W1:Y:S02]  /*fa70*/  @!P1 SYNCS.PHASECHK.TRANS64 P1, [R12+URZ+0x10], R7 ;  /* 0x000010070c0095a7 */ /* 0x000e64000802007f */
[----:B-1----:R-:W-:Y:S05]  /*fa80*/  @!P1 BRA `(.L_x_260) ;  /* 0xfffffffc00f09947 */ /* 0x002fea000383ffff */
[----:B------:R-:W-:Y:S05]  /*fa90*/  BRA `(.L_x_278) ;  /* 0xfffffff000907947 */ /* 0x000fea000383ffff */
.L_x_269:
[----:B------:R-:W-:Y:S01]  /*faa0*/  BSSY B0, `(.L_x_279) ;  /* 0x0000006000007945 */ /* 0x000fe20003800000 */
[----:B------:R-:W-:-:S07]  /*fab0*/  IMAD.MOV.U32 R15, RZ, RZ, -0x1 ;  /* 0xffffffffff0f7424 */ /* 0x000fce00078e00ff */
[----:B------:R-:W-:Y:S05]  /*fac0*/  WARPSYNC.COLLECTIVE R15, `(.L_x_280) ;  /* 0x000000000f0c7348 */ /* 0x000fea0003c00000 */
[----:B------:R-:W-:Y:S02]  /*fad0*/  ELECT P6, UR62, PT ;  /* 0x00000000003e782f */ /* 0x000fe400038c0000 */
[----:B------:R-:W-:Y:S01]  /*fae0*/  MOV R14, UR62 ;  /* 0x0000003e000e7c02 */ /* 0x000fe20008000f00 */
[----:B------:R-:W-:Y:S10]  /*faf0*/  ENDCOLLECTIVE ;  /* 0x000000000000791b */ /* 0x000ff40003800000 */
.L_x_280:
[----:B------:R-:W-:Y:S05]  /*fb00*/  BSYNC B0 ;  /* 0x0000000000007941 */ /* 0x000fea0003800000 */
.L_x_279:
[----:B------:R-:W-:Y:S05]  /*fb10*/  BRA `(.L_x_281) ;  /* 0xfffffffc00147947 */ /* 0x000fea000383ffff */
.L_x_273:
[----:B0-----:R0:W1:Y:S02]  /*fb20*/  SYNCS.PHASECHK.TRANS64.TRYWAIT P0, [R7+URZ], R4 ;  /* 0x00000004070075a7 */ /* 0x001064000800017f */
[----:B-1----:R-:W-:Y:S05]  /*fb30*/  @!P0 NANOSLEEP.SYNCS 0x989680 ;  /* 0x009896800000895d */ /* 0x002fea0003900000 */
[----:B------:R-:W1:Y:S02]  /*fb40*/  @!P0 SYNCS.PHASECHK.TRANS64 P0, [R7+URZ], R4 ;  /* 0x00000004070085a7 */ /* 0x000e64000800007f */
[----:B-1----:R-:W-:Y:S05]  /*fb50*/  @!P0 BRA `(.L_x_273) ;  /* 0xfffffffc00f08947 */ /* 0x002fea000383ffff */
[----:B------:R-:W-:Y:S05]  /*fb60*/  BRA `(.L_x_282) ;  /* 0xfffffffc004c7947 */ /* 0x000fea000383ffff */
.L_x_283:
[----:B------:R-:W-:-:S00]  /*fb70*/  BRA `(.L_x_283) ;  /* 0xfffffffc00fc7947 */ /* 0x000fc0000383ffff */
[----:B------:R-:W-:-:S00]  /*fb80*/  NOP ;  /* 0x0000000000007918 */ /* 0x000fc00000000000 */
[----:B------:R-:W-:-:S00]  /*fb90*/  NOP ;  /* 0x0000000000007918 */ /* 0x000fc00000000000 */
[----:B------:R-:W-:-:S00]  /*fba0*/  NOP ;  /* 0x0000000000007918 */ /* 0x000fc00000000000 */
[----:B------:R-:W-:-:S00]  /*fbb0*/  NOP ;  /* 0x0000000000007918 */ /* 0x000fc00000000000 */
[----:B------:R-:W-:-:S00]  /*fbc0*/  NOP ;  /* 0x0000000000007918 */ /* 0x000fc00000000000 */
[----:B------:R-:W-:-:S00]  /*fbd0*/  NOP ;  /* 0x0000000000007918 */ /* 0x000fc00000000000 */
[----:B------:R-:W-:-:S00]  /*fbe0*/  NOP ;  /* 0x0000000000007918 */ /* 0x000fc00000000000 */
[----:B------:R-:W-:-:S00]  /*fbf0*/  NOP ;  /* 0x0000000000007918 */ /* 0x000fc00000000000 */
.L_x_284:


//--------------------- .nv.global.init           --------------------------
	.section	.nv.global.init,"aw",@progbits
.nv.global.init:
	.type		$str$22,@object
	.size		$str$22,($str$23 - $str$22)
$str$22:
        /*0000*/ 	.byte	0x6b, 0x5f, 0x74, 0x69, 0x6c, 0x65, 0x5f, 0x63, 0x6f, 0x75, 0x6e, 0x74, 0x20, 0x3e, 0x3d, 0x20
        /*0010*/ 	.byte	0x31, 0x00
	.type		$str$23,@object
	.size		$str$23,(__unnamed_1 - $str$23)
$str$23:
        /*0012*/ 	.byte	0x2f, 0x74, 0x6d, 0x70, 0x2f, 0x63, 0x75, 0x74, 0x6c, 0x61, 0x73, 0x73, 0x5f, 0x73, 0x77, 0x65
        /*0022*/ 	.byte	0x65, 0x70, 0x5f, 0x73, 0x72, 0x63, 0x2f, 0x69, 0x6e, 0x63, 0x6c, 0x75, 0x64, 0x65, 0x2f, 0x63
        /*0032*/ 	.byte	0x75, 0x74, 0x6c, 0x61, 0x73, 0x73, 0x2f, 0x67, 0x65, 0x6d, 0x6d, 0x2f, 0x63, 0x6f, 0x6c, 0x6c
        /*0042*/ 	.byte	0x65, 0x63, 0x74, 0x69, 0x76, 0x65, 0x2f, 0x73, 0x6d, 0x39, 0x30, 0x5f, 0x6d, 0x6d, 0x61, 0x5f
        /*0052*/ 	.byte	0x74, 0x6d, 0x61, 0x5f, 0x67, 0x6d, 0x6d, 0x61, 0x5f, 0x73, 0x73, 0x5f, 0x77, 0x61, 0x72, 0x70
        /*0062*/ 	.byte	0x73, 0x70, 0x65, 0x63, 0x69, 0x61, 0x6c, 0x69, 0x7a, 0x65, 0x64, 0x2e, 0x68, 0x70, 0x70, 0x00
	.type		__unnamed_1,@object
	.size		__unnamed_1,(.L_0 - __unnamed_1)
__unnamed_1:
        /*0072*/ 	.byte	0x76, 0x6f, 0x69, 0x64, 0x20, 0x63, 0x75, 0x74, 0x6c, 0x61, 0x73, 0x73, 0x3a, 0x3a, 0x67, 0x65
        /* <DEDUP_REMOVED lines=180> */
        /*0bc2*/ 	.byte	0x74, 0x69, 0x74, 0x79, 0x5d, 0x00
.L_0:


//--------------------- .nv.shared._ZN7cutlass13device_kernelINS_4gemm6kernel13GemmUniversalIN4cute5tupleIJiiiiEEENS1_10collective13CollectiveMmaINS1_34MainloopSm90TmaGmmaWarpSpecializedILi2ENS5_IJNS4_1CILi1EEESB_SB_EEENS1_35KernelTmaWarpSpecializedCooperativeEEENS5_IJNSA_ILi256EEENSA_ILi112EEENSA_ILi128EEEEEENS_10bfloat16_tENS5_IJlSB_lEEESJ_SK_NS4_8TiledMMAINS4_8MMA_AtomIJNS4_4SM904GMMA27MMA_64x16x16_F32BF16BF16_SSILNSO_5MajorE0ELSQ_0ELNSO_7ScaleInE1ELSR_1EEEEEENS4_6LayoutINS5_IJNSA_ILi2EEESB_SB_EEENS5_IJSB_NSA_ILi0EEESX_EEEEENS5_IJNS4_10UnderscoreES10_S10_EEEEENS4_13SM90_TMA_LOADENS4_14ComposedLayoutINS4_7SwizzleILi3ELi4ELi3EEENS4_18smem_ptr_flag_bitsILi16EEENSU_INS5_IJNSA_ILi8EEENSA_ILi64EEEEEENS5_IJS1A_SB_EEEEEEEvNS4_8identityES13_S1E_vS1F_EENS_8epilogue10collective6detail29Sm90TmaWarpSpecializedAdapterINS1I_15DefaultEpilogueISJ_SK_SK_NS1H_6thread17LinearCombinationISJ_Li1EffLNS1M_9ScaleType4KindE0ELNS_15FloatRoundStyleE2ESJ_EENS1_15EpilogueDefaultEEEEEvvEEEEvNT_6ParamsE --------------------------
	.section	.nv.shared._ZN7cutlass13device_kernelINS_4gemm6kernel13GemmUniversalIN4cute5tupleIJiiiiEEENS1_10collective13CollectiveMmaINS1_34MainloopSm90TmaGmmaWarpSpecializedILi2ENS5_IJNS4_1CILi1EEESB_SB_EEENS1_35KernelTmaWarpSpecializedCooperativeEEENS5_IJNSA_ILi256EEENSA_ILi112EEENSA_ILi128EEEEEENS_10bfloat16_tENS5_IJlSB_lEEESJ_SK_NS4_8TiledMMAINS4_8MMA_AtomIJNS4_4SM904GMMA27MMA_64x16x16_F32BF16BF16_SSILNSO_5MajorE0ELSQ_0ELNSO_7ScaleInE1ELSR_1EEEEEENS4_6LayoutINS5_IJNSA_ILi2EEESB_SB_EEENS5_IJSB_NSA_ILi0EEESX_EEEEENS5_IJNS4_10UnderscoreES10_S10_EEEEENS4_13SM90_TMA_LOADENS4_14ComposedLayoutINS4_7SwizzleILi3ELi4ELi3EEENS4_18smem_ptr_flag_bitsILi16EEENSU_INS5_IJNSA_ILi8EEENSA_ILi64EEEEEENS5_IJS1A_SB_EEEEEEEvNS4_8identityES13_S1E_vS1F_EENS_8epilogue10collective6detail29Sm90TmaWarpSpecializedAdapterINS1I_15DefaultEpilogueISJ_SK_SK_NS1H_6thread17LinearCombinationISJ_Li1EffLNS1M_9ScaleType4KindE0ELNS_15FloatRoundStyleE2ESJ_EENS1_15EpilogueDefaultEEEEEvvEEEEvNT_6ParamsE,"aw",@nobits
	.sectionflags	@""
	.align	16
	.zero		1024


//--------------------- .nv.shared.reserved.0     --------------------------
	.section	.nv.shared.reserved.0,"aw",@nobits
	.weak		__nv_reservedSMEM_offset_0_alias
	.size		__nv_reservedSMEM_offset_0_alias, 0, 0
	.other		__nv_reservedSMEM_offset_0_alias,@"STO_CUDA_RESERVED_SHARED STV_DEFAULT"
__nv_reservedSMEM_offset_0_alias:
	.zero		0


//--------------------- .nv.global                --------------------------
	.section	.nv.global,"aw",@nobits
.nv.global:
	.type		_ZN40_INTERNAL_cc6a6041_4_k_cu_d6c6d7f7_122484cute1_E,@object
	.size		_ZN40_INTERNAL_cc6a6041_4_k_cu_d6c6d7f7_122484cute1_E,(_ZN40_INTERNAL_cc6a6041_4_k_cu_d6c6d7f7_122484cuda3std3__45__cpo6cbeginE - _ZN40_INTERNAL_cc6a6041_4_k_cu_d6c6d7f7_122484cute1_E)
_ZN40_INTERNAL_cc6a6041_4_k_cu_d6c6d7f7_122484cute1_E:
	.zero		1
	.type		_ZN40_INTERNAL_cc6a6041_4_k_cu_d6c6d7f7_122484cuda3std3__45__cpo6cbeginE,@object
	.size		_ZN40_INTERNAL_cc6a6041_4_k_cu_d6c6d7f7_122484cuda3std3__45__cpo6cbeginE,(_ZN40_INTERNAL_cc6a6041_4_k_cu_d6c6d7f7_122484cuda3std3__48in_placeE - _ZN40_INTERNAL_cc6a6041_4_k_cu_d6c6d7f7_122484cuda3std3__45__cpo6cbeginE)
_ZN40_INTERNAL_cc6a6041_4_k_cu_d6c6d7f7_122484cuda3std3__45__cpo6cbeginE:
	.zero		1
	.type		_ZN40_INTERNAL_cc6a6041_4_k_cu_d6c6d7f7_122484cuda3std3__48in_placeE,@object
	.size		_ZN40_INTERNAL_cc6a6041_4_k_cu_d6c6d7f7_122484cuda3std3__48in_placeE,(_ZN40_INTERNAL_cc6a6041_4_k_cu_d6c6d7f7_122484cuda3std6ranges3__45__cpo9iter_moveE - _ZN40_INTERNAL_cc6a6041_4_k_cu_d6c6d7f7_122484cuda3std3__48in_placeE)
_ZN40_INTERNAL_cc6a6041_4_k_cu_d6c6d7f7_122484cuda3std3__48in_placeE:
	.zero		1
	.type		_ZN40_INTERNAL_cc6a6041_4_k_cu_d6c6d7f7_122484cuda3std6ranges3__45__cpo9iter_moveE,@object
	.size		_ZN40_INTERNAL_cc6a6041_4_k_cu_d6c6d7f7_122484cuda3std6ranges3__45__cpo9iter_moveE,(_ZN40_INTERNAL_cc6a6041_4_k_cu_d6c6d7f7_122484cuda3std3__45__cpo5beginE - _ZN40_INTERNAL_cc6a6041_4_k_cu_d6c6d7f7_122484cuda3std6ranges3__45__cpo9iter_moveE)
_ZN40_INTERNAL_cc6a6041_4_k_cu_d6c6d7f7_122484cuda3std6ranges3__45__cpo9iter_moveE:
	.zero		1
	.type		_ZN40_INTERNAL_cc6a6041_4_k_cu_d6c6d7f7_122484cuda3std3__45__cpo5beginE,@object
	.size		_ZN40_INTERNAL_cc6a6041_4_k_cu_d6c6d7f7_122484cuda3std3__45__cpo5beginE,(_ZN40_INTERNAL_cc6a6041_4_k_cu_d6c6d7f7_122484cuda3std3__442_GLOBAL__N__cc6a6041_4_k_cu_d6c6d7f7_122486ignoreE - _ZN40_INTERNAL_cc6a6041_4_k_cu_d6c6d7f7_122484cuda3std3__45__cpo5beginE)
_ZN40_INTERNAL_cc6a6041_4_k_cu_d6c6d7f7_122484cuda3std3__45__cpo5beginE:
	.zero		1
	.type		_ZN40_INTERNAL_cc6a6041_4_k_cu_d6c6d7f7_122484cuda3std3__442_GLOBAL__N__cc6a6041_4_k_cu_d6c6d7f7_122486ignoreE,@object
	.size		_ZN40_INTERNAL_cc6a6041_4_k_cu_d6c6d7f7_122484cuda3std3__442_GLOBAL__N__cc6a6041_4_k_cu_d6c6d7f7_122486ignoreE,(_ZN40_INTERNAL_cc6a6041_4_k_cu_d6c6d7f7_122484cute7productE - _ZN40_INTERNAL_cc6a6041_4_k_cu_d6c6d7f7_122484cuda3std3__442_GLOBAL__N__cc6a6041_4_k_cu_d6c6d7f7_122486ignoreE)
_ZN40_INTERNAL_cc6a6041_4_k_cu_d6c6d7f7_122484cuda3std3__442_GLOBAL__N__cc6a6041_4_k_cu_d6c6d7f7_122486ignoreE:
	.zero		1
	.type		_ZN40_INTERNAL_cc6a6041_4_k_cu_d6c6d7f7_122484cute7productE,@object
	.size		_ZN40_INTERNAL_cc6a6041_4_k_cu_d6c6d7f7_122484cute7productE,(_ZN40_INTERNAL_cc6a6041_4_k_cu_d6c6d7f7_122484cuda3std3__45__cpo3endE - _ZN40_INTERNAL_cc6a6041_4_k_cu_d6c6d7f7_122484cute7productE)
_ZN40_INTERNAL_cc6a6041_4_k_cu_d6c6d7f7_122484cute7productE:
	.zero		1
	.type		_ZN40_INTERNAL_cc6a6041_4_k_cu_d6c6d7f7_122484cuda3std3__45__cpo3endE,@object
	.size		_ZN40_INTERNAL_cc6a6041_4_k_cu_d6c6d7f7_122484cuda3std3__45__cpo3endE,(_ZN40_INTERNAL_cc6a6041_4_k_cu_d6c6d7f7_122484cuda3std3__419piecewise_constructE - _ZN40_INTERNAL_cc6a6041_4_k_cu_d6c6d7f7_122484cuda3std3__45__cpo3endE)
_ZN40_INTERNAL_cc6a6041_4_k_cu_d6c6d7f7_122484cuda3std3__45__cpo3endE:
	.zero		1
	.type		_ZN40_INTERNAL_cc6a6041_4_k_cu_d6c6d7f7_122484cuda3std3__419piecewise_constructE,@object
	.size		_ZN40_INTERNAL_cc6a6041_4_k_cu_d6c6d7f7_122484cuda3std3__419piecewise_constructE,(_ZN40_INTERNAL_cc6a6041_4_k_cu_d6c6d7f7_122484cuda3std3__45__cpo4cendE - _ZN40_INTERNAL_cc6a6041_4_k_cu_d6c6d7f7_122484cuda3std3__419piecewise_constructE)
_ZN40_INTERNAL_cc6a6041_4_k_cu_d6c6d7f7_122484cuda3std3__419piecewise_constructE:
	.zero		1
	.type		_ZN40_INTERNAL_cc6a6041_4_k_cu_d6c6d7f7_122484cuda3std3__45__cpo4cendE,@object
	.size		_ZN40_INTERNAL_cc6a6041_4_k_cu_d6c6d7f7_122484cuda3std3__45__cpo4cendE,(_ZN40_INTERNAL_cc6a6041_4_k_cu_d6c6d7f7_122484cuda3std6ranges3__45__cpo4swapE - _ZN40_INTERNAL_cc6a6041_4_k_cu_d6c6d7f7_122484cuda3std3__45__cpo4cendE)
_ZN40_INTERNAL_cc6a6041_4_k_cu_d6c6d7f7_122484cuda3std3__45__cpo4cendE:
	.zero		1
	.type		_ZN40_INTERNAL_cc6a6041_4_k_cu_d6c6d7f7_122484cuda3std6ranges3__45__cpo4swapE,@object
	.size		_ZN40_INTERNAL_cc6a6041_4_k_cu_d6c6d7f7_122484cuda3std6ranges3__45__cpo4swapE,(.L_8 - _ZN40_INTERNAL_cc6a6041_4_k_cu_d6c6d7f7_122484cuda3std6ranges3__45__cpo4swapE)
_ZN40_INTERNAL_cc6a6041_4_k_cu_d6c6d7f7_122484cuda3std6ranges3__45__cpo4swapE:
	.zero		1
.L_8:


//--------------------- .nv.constant0._ZN7cutlass13device_kernelINS_4gemm6kernel13GemmUniversalIN4cute5tupleIJiiiiEEENS1_10collective13CollectiveMmaINS1_34MainloopSm90TmaGmmaWarpSpecializedILi2ENS5_IJNS4_1CILi1EEESB_SB_EEENS1_35KernelTmaWarpSpecializedCooperativeEEENS5_IJNSA_ILi256EEENSA_ILi112EEENSA_ILi128EEEEEENS_10bfloat16_tENS5_IJlSB_lEEESJ_SK_NS4_8TiledMMAINS4_8MMA_AtomIJNS4_4SM904GMMA27MMA_64x16x16_F32BF16BF16_SSILNSO_5MajorE0ELSQ_0ELNSO_7ScaleInE1ELSR_1EEEEEENS4_6LayoutINS5_IJNSA_ILi2EEESB_SB_EEENS5_IJSB_NSA_ILi0EEESX_EEEEENS5_IJNS4_10UnderscoreES10_S10_EEEEENS4_13SM90_TMA_LOADENS4_14ComposedLayoutINS4_7SwizzleILi3ELi4ELi3EEENS4_18smem_ptr_flag_bitsILi16EEENSU_INS5_IJNSA_ILi8EEENSA_ILi64EEEEEENS5_IJS1A_SB_EEEEEEEvNS4_8identityES13_S1E_vS1F_EENS_8epilogue10collective6detail29Sm90TmaWarpSpecializedAdapterINS1I_15DefaultEpilogueISJ_SK_SK_NS1H_6thread17LinearCombinationISJ_Li1EffLNS1M_9ScaleType4KindE0ELNS_15FloatRoundStyleE2ESJ_EENS1_15EpilogueDefaultEEEEEvvEEEEvNT_6ParamsE --------------------------
	.section	.nv.constant0._ZN7cutlass13device_kernelINS_4gemm6kernel13GemmUniversalIN4cute5tupleIJiiiiEEENS1_10collective13CollectiveMmaINS1_34MainloopSm90TmaGmmaWarpSpecializedILi2ENS5_IJNS4_1CILi1EEESB_SB_EEENS1_35KernelTmaWarpSpecializedCooperativeEEENS5_IJNSA_ILi256EEENSA_ILi112EEENSA_ILi128EEEEEENS_10bfloat16_tENS5_IJlSB_lEEESJ_SK_NS4_8TiledMMAINS4_8MMA_AtomIJNS4_4SM904GMMA27MMA_64x16x16_F32BF16BF16_SSILNSO_5MajorE0ELSQ_0ELNSO_7ScaleInE1ELSR_1EEEEEENS4_6LayoutINS5_IJNSA_ILi2EEESB_SB_EEENS5_IJSB_NSA_ILi0EEESX_EEEEENS5_IJNS4_10UnderscoreES10_S10_EEEEENS4_13SM90_TMA_LOADENS4_14ComposedLayoutINS4_7SwizzleILi3ELi4ELi3EEENS4_18smem_ptr_flag_bitsILi16EEENSU_INS5_IJNSA_ILi8EEENSA_ILi64EEEEEENS5_IJS1A_SB_EEEEEEEvNS4_8identityES13_S1E_vS1F_EENS_8epilogue10collective6detail29Sm90TmaWarpSpecializedAdapterINS1I_15DefaultEpilogueISJ_SK_SK_NS1H_6thread17LinearCombinationISJ_Li1EffLNS1M_9ScaleType4KindE0ELNS_15FloatRoundStyleE2ESJ_EENS1_15EpilogueDefaultEEEEEvvEEEEvNT_6ParamsE,"a",@progbits
	.sectionflags	@""
	.align	4
.nv.constant0._ZN7cutlass13device_kernelINS_4gemm6kernel13GemmUniversalIN4cute5tupleIJiiiiEEENS1_10collective13CollectiveMmaINS1_34MainloopSm90TmaGmmaWarpSpecializedILi2ENS5_IJNS4_1CILi1EEESB_SB_EEENS1_35KernelTmaWarpSpecializedCooperativeEEENS5_IJNSA_ILi256EEENSA_ILi112EEENSA_ILi128EEEEEENS_10bfloat16_tENS5_IJlSB_lEEESJ_SK_NS4_8TiledMMAINS4_8MMA_AtomIJNS4_4SM904GMMA27MMA_64x16x16_F32BF16BF16_SSILNSO_5MajorE0ELSQ_0ELNSO_7ScaleInE1ELSR_1EEEEEENS4_6LayoutINS5_IJNSA_ILi2EEESB_SB_EEENS5_IJSB_NSA_ILi0EEESX_EEEEENS5_IJNS4_10UnderscoreES10_S10_EEEEENS4_13SM90_TMA_LOADENS4_14ComposedLayoutINS4_7SwizzleILi3ELi4ELi3EEENS4_18smem_ptr_flag_bitsILi16EEENSU_INS5_IJNSA_ILi8EEENSA_ILi64EEEEEENS5_IJS1A_SB_EEEEEEEvNS4_8identityES13_S1E_vS1F_EENS_8epilogue10collective6detail29Sm90TmaWarpSpecializedAdapterINS1I_15DefaultEpilogueISJ_SK_SK_NS1H_6thread17LinearCombinationISJ_Li1EffLNS1M_9ScaleType4KindE0ELNS_15FloatRoundStyleE2ESJ_EENS1_15EpilogueDefaultEEEEEvvEEEEvNT_6ParamsE:
	.zero		1664


//--------------------- SYMBOLS --------------------------

	.type		.nv.reservedSmem.offset0,@object
	.size		.nv.reservedSmem.offset0,0x4
	.type		__assertfail,@function
